	.target	sm_90a

	.elftype	@"ET_EXEC"


//--------------------- .note.nv.tkinfo           --------------------------
	.section	.note.nv.tkinfo,"",@"SHT_NOTE"
	.sectionflags	@"SHF_NOTE_NV_TKINFO"
	.tkinfo
        /*0018*/ 	.word	0x00000002
        /*0030*/ 	.string	""
        /*0030*/ 	.string	"ptxas"
        /*0030*/ 	.string	"Cuda compilation tools, release 13.0, V13.0.88"
        /*0030*/ 	.string	"Build cuda_13.0.r13.0/compiler.36424714_0"
        /*0030*/ 	.string	"-arch sm_90a -m 64 "



//--------------------- .note.nv.cuinfo           --------------------------
	.section	.note.nv.cuinfo,"",@"SHT_NOTE"
	.sectionflags	@"SHF_NOTE_NV_CUINFO"
        /*0018*/ 	.short	0x0002
        /*001a*/ 	.short	0x005a
        /*001c*/ 	.short	0x0082
	.zero		2


//--------------------- .nv.info                  --------------------------
	.section	.nv.info,"",@"SHT_CUDA_INFO"
	.align	4


	//----- nvinfo : EIATTR_REGCOUNT
	.align		4
        /*0000*/ 	.byte	0x04, 0x2f
        /*0002*/ 	.short	(.L_15 - .L_14)
	.align		4
.L_14:
        /*0004*/ 	.word	index@(_ZN7cutlass13device_kernelINS_4gemm6kernel13GemmUniversalIN4cute5tupleIJiiiiEEENS1_10collective13CollectiveMmaINS1_34MainloopSm90TmaGmmaWarpSpecializedILi7ENS5_IJNS4_1CILi4EEESB_NSA_ILi1EEEEEENS1_32KernelTmaWarpSpecializedPingpongEEENS5_IJNSA_ILi64EEESG_NSA_ILi128EEEEEENS_6half_tENS5_IJlSC_lEEESJ_SK_NS4_8TiledMMAINS4_8MMA_AtomIJNS4_4SM904GMMA25MMA_64x64x16_F32F16F16_SSILNSO_5MajorE0ELSQ_0ELNSO_7ScaleInE1ELSR_1EEEEEENS4_6LayoutINS5_IJSC_SC_SC_EEENS5_IJNSA_ILi0EEESW_SW_EEEEENS5_IJNS4_10UnderscoreESZ_SZ_EEEEENS4_23SM90_TMA_LOAD_MULTICASTENS4_14ComposedLayoutINS4_7SwizzleILi3ELi4ELi3EEENS4_18smem_ptr_flag_bitsILi16EEENSU_INS5_IJNSA_ILi8EEESG_EEENS5_IJSG_SC_EEEEEEEvNS4_8identityES12_S1C_vS1D_EENS_8epilogue10collective6detail29Sm90TmaWarpSpecializedAdapterINS1G_15DefaultEpilogueISJ_SK_SK_NS1F_6thread17LinearCombinationISJ_Li1EffLNS1K_9ScaleType4KindE0ELNS_15FloatRoundStyleE2ESJ_EENS1_15EpilogueDefaultEEEEEvvEEEEvNT_6ParamsE)
        /*0008*/ 	.word	0x000000a8


	//----- nvinfo : EIATTR_FRAME_SIZE
	.align		4
.L_15:
        /*000c*/ 	.byte	0x04, 0x11
        /*000e*/ 	.short	(.L_17 - .L_16)
	.align		4
.L_16:
        /*0010*/ 	.word	index@(_ZN7cutlass13device_kernelINS_4gemm6kernel13GemmUniversalIN4cute5tupleIJiiiiEEENS1_10collective13CollectiveMmaINS1_34MainloopSm90TmaGmmaWarpSpecializedILi7ENS5_IJNS4_1CILi4EEESB_NSA_ILi1EEEEEENS1_32KernelTmaWarpSpecializedPingpongEEENS5_IJNSA_ILi64EEESG_NSA_ILi128EEEEEENS_6half_tENS5_IJlSC_lEEESJ_SK_NS4_8TiledMMAINS4_8MMA_AtomIJNS4_4SM904GMMA25MMA_64x64x16_F32F16F16_SSILNSO_5MajorE0ELSQ_0ELNSO_7ScaleInE1ELSR_1EEEEEENS4_6LayoutINS5_IJSC_SC_SC_EEENS5_IJNSA_ILi0EEESW_SW_EEEEENS5_IJNS4_10UnderscoreESZ_SZ_EEEEENS4_23SM90_TMA_LOAD_MULTICASTENS4_14ComposedLayoutINS4_7SwizzleILi3ELi4ELi3EEENS4_18smem_ptr_flag_bitsILi16EEENSU_INS5_IJNSA_ILi8EEESG_EEENS5_IJSG_SC_EEEEEEEvNS4_8identityES12_S1C_vS1D_EENS_8epilogue10collective6detail29Sm90TmaWarpSpecializedAdapterINS1G_15DefaultEpilogueISJ_SK_SK_NS1F_6thread17LinearCombinationISJ_Li1EffLNS1K_9ScaleType4KindE0ELNS_15FloatRoundStyleE2ESJ_EENS1_15EpilogueDefaultEEEEEvvEEEEvNT_6ParamsE)
        /*0014*/ 	.word	0x00000008


	//----- nvinfo : EIATTR_MIN_STACK_SIZE
	.align		4
.L_17:
        /*0018*/ 	.byte	0x04, 0x12
        /*001a*/ 	.short	(.L_19 - .L_18)
	.align		4
.L_18:
        /*001c*/ 	.word	index@(_ZN7cutlass13device_kernelINS_4gemm6kernel13GemmUniversalIN4cute5tupleIJiiiiEEENS1_10collective13CollectiveMmaINS1_34MainloopSm90TmaGmmaWarpSpecializedILi7ENS5_IJNS4_1CILi4EEESB_NSA_ILi1EEEEEENS1_32KernelTmaWarpSpecializedPingpongEEENS5_IJNSA_ILi64EEESG_NSA_ILi128EEEEEENS_6half_tENS5_IJlSC_lEEESJ_SK_NS4_8TiledMMAINS4_8MMA_AtomIJNS4_4SM904GMMA25MMA_64x64x16_F32F16F16_SSILNSO_5MajorE0ELSQ_0ELNSO_7ScaleInE1ELSR_1EEEEEENS4_6LayoutINS5_IJSC_SC_SC_EEENS5_IJNSA_ILi0EEESW_SW_EEEEENS5_IJNS4_10UnderscoreESZ_SZ_EEEEENS4_23SM90_TMA_LOAD_MULTICASTENS4_14ComposedLayoutINS4_7SwizzleILi3ELi4ELi3EEENS4_18smem_ptr_flag_bitsILi16EEENSU_INS5_IJNSA_ILi8EEESG_EEENS5_IJSG_SC_EEEEEEEvNS4_8identityES12_S1C_vS1D_EENS_8epilogue10collective6detail29Sm90TmaWarpSpecializedAdapterINS1G_15DefaultEpilogueISJ_SK_SK_NS1F_6thread17LinearCombinationISJ_Li1EffLNS1K_9ScaleType4KindE0ELNS_15FloatRoundStyleE2ESJ_EENS1_15EpilogueDefaultEEEEEvvEEEEvNT_6ParamsE)
        /*0020*/ 	.word	0x00000008
.L_19:


//--------------------- .nv.compat                --------------------------
	.section	.nv.compat,"",@"SHT_CUDA_COMPAT_INFO"
	.align	4
        /*0000*/ 	.byte	0x02, 0x09, 0x01, 0x00, 0x02, 0x02, 0x04, 0x00, 0x02, 0x05, 0x05, 0x00, 0x03, 0x07, 0x01, 0x01
        /*0010*/ 	.byte	0x02, 0x03, 0x01, 0x00, 0x02, 0x06, 0x01, 0x00, 0x04, 0x0b, 0x08, 0x00, 0x00, 0x00, 0x00, 0x00
        /*0020*/ 	.byte	0x00, 0x00, 0x00, 0x00


//--------------------- .nv.info._ZN7cutlass13device_kernelINS_4gemm6kernel13GemmUniversalIN4cute5tupleIJiiiiEEENS1_10collective13CollectiveMmaINS1_34MainloopSm90TmaGmmaWarpSpecializedILi7ENS5_IJNS4_1CILi4EEESB_NSA_ILi1EEEEEENS1_32KernelTmaWarpSpecializedPingpongEEENS5_IJNSA_ILi64EEESG_NSA_ILi128EEEEEENS_6half_tENS5_IJlSC_lEEESJ_SK_NS4_8TiledMMAINS4_8MMA_AtomIJNS4_4SM904GMMA25MMA_64x64x16_F32F16F16_SSILNSO_5MajorE0ELSQ_0ELNSO_7ScaleInE1ELSR_1EEEEEENS4_6LayoutINS5_IJSC_SC_SC_EEENS5_IJNSA_ILi0EEESW_SW_EEEEENS5_IJNS4_10UnderscoreESZ_SZ_EEEEENS4_23SM90_TMA_LOAD_MULTICASTENS4_14ComposedLayoutINS4_7SwizzleILi3ELi4ELi3EEENS4_18smem_ptr_flag_bitsILi16EEENSU_INS5_IJNSA_ILi8EEESG_EEENS5_IJSG_SC_EEEEEEEvNS4_8identityES12_S1C_vS1D_EENS_8epilogue10collective6detail29Sm90TmaWarpSpecializedAdapterINS1G_15DefaultEpilogueISJ_SK_SK_NS1F_6thread17LinearCombinationISJ_Li1EffLNS1K_9ScaleType4KindE0ELNS_15FloatRoundStyleE2ESJ_EENS1_15EpilogueDefaultEEEEEvvEEEEvNT_6ParamsE --------------------------
	.section	.nv.info._ZN7cutlass13device_kernelINS_4gemm6kernel13GemmUniversalIN4cute5tupleIJiiiiEEENS1_10collective13CollectiveMmaINS1_34MainloopSm90TmaGmmaWarpSpecializedILi7ENS5_IJNS4_1CILi4EEESB_NSA_ILi1EEEEEENS1_32KernelTmaWarpSpecializedPingpongEEENS5_IJNSA_ILi64EEESG_NSA_ILi128EEEEEENS_6half_tENS5_IJlSC_lEEESJ_SK_NS4_8TiledMMAINS4_8MMA_AtomIJNS4_4SM904GMMA25MMA_64x64x16_F32F16F16_SSILNSO_5MajorE0ELSQ_0ELNSO_7ScaleInE1ELSR_1EEEEEENS4_6LayoutINS5_IJSC_SC_SC_EEENS5_IJNSA_ILi0EEESW_SW_EEEEENS5_IJNS4_10UnderscoreESZ_SZ_EEEEENS4_23SM90_TMA_LOAD_MULTICASTENS4_14ComposedLayoutINS4_7SwizzleILi3ELi4ELi3EEENS4_18smem_ptr_flag_bitsILi16EEENSU_INS5_IJNSA_ILi8EEESG_EEENS5_IJSG_SC_EEEEEEEvNS4_8identityES12_S1C_vS1D_EENS_8epilogue10collective6detail29Sm90TmaWarpSpecializedAdapterINS1G_15DefaultEpilogueISJ_SK_SK_NS1F_6thread17LinearCombinationISJ_Li1EffLNS1K_9ScaleType4KindE0ELNS_15FloatRoundStyleE2ESJ_EENS1_15EpilogueDefaultEEEEEvvEEEEvNT_6ParamsE,"",@"SHT_CUDA_INFO"
	.sectionflags	@""
	.align	4


	//----- nvinfo : EIATTR_CUDA_API_VERSION
	.align		4
        /*0000*/ 	.byte	0x04, 0x37
        /*0002*/ 	.short	(.L_21 - .L_20)
.L_20:
        /*0004*/ 	.word	0x00000082


	//----- nvinfo : EIATTR_KPARAM_INFO
	.align		4
.L_21:
        /*0008*/ 	.byte	0x04, 0x17
        /*000a*/ 	.short	(.L_23 - .L_22)
.L_22:
        /*000c*/ 	.word	0x00000000
        /*0010*/ 	.short	0x0000
        /*0012*/ 	.short	0x0070
        /*0014*/ 	.byte	0x00, 0xf0, 0x01, 0x10


	//----- nvinfo : EIATTR_SPARSE_MMA_MASK
	.align		4
.L_23:
        /*0018*/ 	.byte	0x03, 0x50
        /*001a*/ 	.short	0x0000


	//----- nvinfo : EIATTR_MAXREG_COUNT
	.align		4
        /*001c*/ 	.byte	0x03, 0x1b
        /*001e*/ 	.short	0x00a8


	//----- nvinfo : EIATTR_NUM_BARRIERS
	.align		4
        /*0020*/ 	.byte	0x02, 0x4c
        /*0022*/ 	.byte	0x01
	.zero		1


	//----- nvinfo : EIATTR_EXTERNS
	.align		4
        /*0024*/ 	.byte	0x04, 0x0f
        /*0026*/ 	.short	(.L_25 - .L_24)


	//   ....[0]....
	.align		4
.L_24:
        /*0028*/ 	.word	index@(__assertfail)


	//----- nvinfo : EIATTR_ANNOTATIONS
	.align		4
.L_25:
        /*002c*/ 	.byte	0x04, 0x55
        /*002e*/ 	.short	(.L_27 - .L_26)


	//   ....[0]....
.L_26:
        /*0030*/ 	.word	0x00000001
        /*0034*/ 	.byte	0x30, 0x0e, 0x00, 0x00, 0x01, 0x00, 0x00, 0x00, 0x00, 0x15, 0x00, 0x00, 0x01, 0x00, 0x00, 0x00
        /*0044*/ 	.byte	0xd0, 0x49, 0x00, 0x00, 0x01, 0x00, 0x00, 0x00, 0x20, 0x58, 0x00, 0x00


	//----- nvinfo : EIATTR_MERCURY_ISA_VERSION
	.align		4
.L_27:
        /*0050*/ 	.byte	0x03, 0x5f
        /*0052*/ 	.short	0x0101


	//----- nvinfo : EIATTR_INT_WARP_WIDE_INSTR_OFFSETS
	.align		4
        /*0054*/ 	.byte	0x04, 0x31
        /*0056*/ 	.short	(.L_29 - .L_28)


	//   ....[0]....
.L_28:
        /*0058*/ 	.word	0x00000560


	//   ....[1]....
        /*005c*/ 	.word	0x00000600


	//   ....[2]....
        /*0060*/ 	.word	0x00000620


	//   ....[3]....
        /*0064*/ 	.word	0x00000630


	//   ....[4]....
        /*0068*/ 	.word	0x00000680


	//   ....[5]....
        /*006c*/ 	.word	0x000006a0


	//   ....[6]....
        /*0070*/ 	.word	0x000007f0


	//   ....[7]....
        /*0074*/ 	.word	0x00000830


	//----- nvinfo : EIATTR_COOP_GROUP_MASK_REGIDS
	.align		4
.L_29:
        /*0078*/ 	.byte	0x04, 0x29
        /*007a*/ 	.short	(.L_31 - .L_30)


	//   ....[0]....
.L_30:
        /*007c*/ 	.word	0xffffffff


	//   ....[1]....
        /*0080*/ 	.word	0xffffffff


	//   ....[2]....
        /*0084*/ 	.word	0xffffffff


	//   ....[3]....
        /*0088*/ 	.word	0xffffffff


	//   ....[4]....
        /*008c*/ 	.word	0xffffffff


	//   ....[5]....
        /*0090*/ 	.word	0xffffffff


	//   ....[6]....
        /*0094*/ 	.word	0xffffffff


	//----- nvinfo : EIATTR_COOP_GROUP_INSTR_OFFSETS
	.align		4
.L_31:
        /*0098*/ 	.byte	0x04, 0x28
        /*009a*/ 	.short	(.L_33 - .L_32)


	//   ....[0]....
.L_32:
        /*009c*/ 	.word	0x00000070


	//   ....[1]....
        /*00a0*/ 	.word	0x00000080


	//   ....[2]....
        /*00a4*/ 	.word	0x00000140


	//   ....[3]....
        /*00a8*/ 	.word	0x00000330


	//   ....[4]....
        /*00ac*/ 	.word	0x00000370


	//   ....[5]....
        /*00b0*/ 	.word	0x000003b0


	//   ....[6]....
        /*00b4*/ 	.word	0x000009e0


	//----- nvinfo : EIATTR_REG_RECONFIG
	.align		4
.L_33:
        /*00b8*/ 	.byte	0x01, 0x54
	.zero		2


	//----- nvinfo : EIATTR_SYSCALL_OFFSETS
	.align		4
        /*00bc*/ 	.byte	0x04, 0x46
        /*00be*/ 	.short	(.L_35 - .L_34)


	//   ....[0]....
.L_34:
        /*00c0*/ 	.word	0x000019f0


	//----- nvinfo : EIATTR_MBARRIER_INSTR_OFFSETS
	.align		4
.L_35:
        /*00c4*/ 	.byte	0x04, 0x39
        /*00c6*/ 	.short	(.L_37 - .L_36)


	//   ....[0]....
.L_36:
        /*00c8*/ 	.word	0x00000240
        /*00cc*/ 	.word	0x000000ff
        /*00d0*/ 	.word	0x00000000
        /*00d4*/ 	.short	0x0100
        /*00d6*/ 	.byte	0x08
	.zero		1


	//   ....[1]....
        /*00d8*/ 	.word	0x00000250
        /*00dc*/ 	.word	0x000000ff
        /*00e0*/ 	.word	0x00000038
        /*00e4*/ 	.short	0x0100
        /*00e6*/ 	.byte	0x08
	.zero		1


	//   ....[2]....
        /*00e8*/ 	.word	0x00000260
        /*00ec*/ 	.word	0x000000ff
        /*00f0*/ 	.word	0x00000008
        /*00f4*/ 	.short	0x0100
        /*00f6*/ 	.byte	0x08
	.zero		1


	//   ....[3]....
        /*00f8*/ 	.word	0x00000270
        /*00fc*/ 	.word	0x000000ff
        /*0100*/ 	.word	0x00000040
        /*0104*/ 	.short	0x0100
        /*0106*/ 	.byte	0x08
	.zero		1


	//   ....[4]....
        /*0108*/ 	.word	0x00000280
        /*010c*/ 	.word	0x000000ff
        /*0110*/ 	.word	0x00000010
        /*0114*/ 	.short	0x0100
        /*0116*/ 	.byte	0x08
	.zero		1


	//   ....[5]....
        /*0118*/ 	.word	0x00000290
        /*011c*/ 	.word	0x000000ff
        /*0120*/ 	.word	0x00000048
        /*0124*/ 	.short	0x0100
        /*0126*/ 	.byte	0x08
	.zero		1


	//   ....[6]....
        /*0128*/ 	.word	0x000002a0
        /*012c*/ 	.word	0x000000ff
        /*0130*/ 	.word	0x00000018
        /*0134*/ 	.short	0x0100
        /*0136*/ 	.byte	0x08
	.zero		1


	//   ....[7]....
        /*0138*/ 	.word	0x000002b0
        /*013c*/ 	.word	0x000000ff
        /*0140*/ 	.word	0x00000050
        /*0144*/ 	.short	0x0100
        /*0146*/ 	.byte	0x08
	.zero		1


	//   ....[8]....
        /*0148*/ 	.word	0x000002c0
        /*014c*/ 	.word	0x000000ff
        /*0150*/ 	.word	0x00000020
        /*0154*/ 	.short	0x0100
        /*0156*/ 	.byte	0x08
	.zero		1


	//   ....[9]....
        /*0158*/ 	.word	0x000002d0
        /*015c*/ 	.word	0x000000ff
        /*0160*/ 	.word	0x00000058
        /*0164*/ 	.short	0x0100
        /*0166*/ 	.byte	0x08
	.zero		1


	//   ....[10]....
        /*0168*/ 	.word	0x000002e0
        /*016c*/ 	.word	0x000000ff
        /*0170*/ 	.word	0x00000028
        /*0174*/ 	.short	0x0100
        /*0176*/ 	.byte	0x08
	.zero		1


	//   ....[11]....
        /*0178*/ 	.word	0x000002f0
        /*017c*/ 	.word	0x000000ff
        /*0180*/ 	.word	0x00000060
        /*0184*/ 	.short	0x0100
        /*0186*/ 	.byte	0x08
	.zero		1


	//   ....[12]....
        /*0188*/ 	.word	0x00000300
        /*018c*/ 	.word	0x000000ff
        /*0190*/ 	.word	0x00000030
        /*0194*/ 	.short	0x0100
        /*0196*/ 	.byte	0x08
	.zero		1


	//   ....[13]....
        /*0198*/ 	.word	0x00000310
        /*019c*/ 	.word	0x000000ff
        /*01a0*/ 	.word	0x00000068
        /*01a4*/ 	.short	0x0100
        /*01a6*/ 	.byte	0x08
	.zero		1


	//   ....[14]....
        /*01a8*/ 	.word	0x00000860
        /*01ac*/ 	.word	0x000000ff
        /*01b0*/ 	.word	0x000000a0
        /*01b4*/ 	.short	0x0100
        /*01b6*/ 	.byte	0x08
	.zero		1


	//   ....[15]....
        /*01b8*/ 	.word	0x00000900
        /*01bc*/ 	.word	0x000000ff
        /*01c0*/ 	.word	0x000000a8
        /*01c4*/ 	.short	0x0100
        /*01c6*/ 	.byte	0x08
	.zero		1


	//   ....[16]....
        /*01c8*/ 	.word	0x00000960
        /*01cc*/ 	.word	0x000000ff
        /*01d0*/ 	.word	0x00000080
        /*01d4*/ 	.short	0x0100
        /*01d6*/ 	.byte	0x09
	.zero		1


	//   ....[17]....
        /*01d8*/ 	.word	0x00000970
        /*01dc*/ 	.word	0x000000ff
        /*01e0*/ 	.word	0x00000088
        /*01e4*/ 	.short	0x0100
        /*01e6*/ 	.byte	0x09
	.zero		1


	//   ....[18]....
        /*01e8*/ 	.word	0x00000980
        /*01ec*/ 	.word	0x000000ff
        /*01f0*/ 	.word	0x00000090
        /*01f4*/ 	.short	0x0100
        /*01f6*/ 	.byte	0x09
	.zero		1


	//   ....[19]....
        /*01f8*/ 	.word	0x00000990
        /*01fc*/ 	.word	0x000000ff
        /*0200*/ 	.word	0x00000098
        /*0204*/ 	.short	0x0100
        /*0206*/ 	.byte	0x09
	.zero		1


	//   ....[20]....
        /*0208*/ 	.word	0x000018b0
        /*020c*/ 	.word	0x000000ff
        /*0210*/ 	.word	0xfffffff8
        /*0214*/ 	.short	0x010a
        /*0216*/ 	.byte	0x2b
	.zero		1


	//   ....[21]....
        /*0218*/ 	.word	0x00001a70
        /*021c*/ 	.word	0x00000003
        /*0220*/ 	.word	0x00000000
        /*0224*/ 	.short	0x010a
        /*0226*/ 	.byte	0x3f
	.zero		1


	//   ....[22]....
        /*0228*/ 	.word	0x00001ab0
        /*022c*/ 	.word	0x00000003
        /*0230*/ 	.word	0x00000000
        /*0234*/ 	.short	0x010a
        /*0236*/ 	.byte	0x3f
	.zero		1


	//   ....[23]....
        /*0238*/ 	.word	0x00001f70
        /*023c*/ 	.word	0x000000ff
        /*0240*/ 	.word	0x00000000
        /*0244*/ 	.short	0x010a
        /*0246*/ 	.byte	0x04
	.zero		1


	//   ....[24]....
        /*0248*/ 	.word	0x00001fb0
        /*024c*/ 	.word	0x000000ff
        /*0250*/ 	.word	0x00000000
        /*0254*/ 	.short	0x010a
        /*0256*/ 	.byte	0x04
	.zero		1


	//   ....[25]....
        /*0258*/ 	.word	0x000023d0
        /*025c*/ 	.word	0x00000005
        /*0260*/ 	.word	0x00000000
        /*0264*/ 	.short	0x0101
        /*0266*/ 	.byte	0x3f
	.zero		1


	//   ....[26]....
        /*0268*/ 	.word	0x000024e0
        /*026c*/ 	.word	0x00000003
        /*0270*/ 	.word	0x00000000
        /*0274*/ 	.short	0x0101
        /*0276*/ 	.byte	0x30
	.zero		1


	//   ....[27]....
        /*0278*/ 	.word	0x00002610
        /*027c*/ 	.word	0x00000000
        /*0280*/ 	.word	0x00000000
        /*0284*/ 	.short	0x0101
        /*0286*/ 	.byte	0x3f
	.zero		1


	//   ....[28]....
        /*0288*/ 	.word	0x00002690
        /*028c*/ 	.word	0x000000ff
        /*0290*/ 	.word	0x00000008
        /*0294*/ 	.short	0x010a
        /*0296*/ 	.byte	0x2b
	.zero		1


	//   ....[29]....
        /*0298*/ 	.word	0x00004a10
        /*029c*/ 	.word	0x00000000
        /*02a0*/ 	.word	0x00000000
        /*02a4*/ 	.short	0x0101
        /*02a6*/ 	.byte	0x30
	.zero		1


	//   ....[30]....
        /*02a8*/ 	.word	0x00005480
        /*02ac*/ 	.word	0x0000000b
        /*02b0*/ 	.word	0x00000038
        /*02b4*/ 	.short	0x010a
        /*02b6*/ 	.byte	0x3f
	.zero		1


	//   ....[31]....
        /*02b8*/ 	.word	0x00005980
        /*02bc*/ 	.word	0x00000006
        /*02c0*/ 	.word	0x000000a8
        /*02c4*/ 	.short	0x0101
        /*02c6*/ 	.byte	0x3f
	.zero		1


	//   ....[32]....
        /*02c8*/ 	.word	0x00006090
        /*02cc*/ 	.word	0x00000007
        /*02d0*/ 	.word	0x00000000
        /*02d4*/ 	.short	0x010a
        /*02d6*/ 	.byte	0x3f
	.zero		1


	//   ....[33]....
        /*02d8*/ 	.word	0x00006110
        /*02dc*/ 	.word	0x00000006
        /*02e0*/ 	.word	0x00000000
        /*02e4*/ 	.short	0x010a
        /*02e6*/ 	.byte	0x3f
	.zero		1


	//   ....[34]....
        /*02e8*/ 	.word	0x000061a0
        /*02ec*/ 	.word	0x00000007
        /*02f0*/ 	.word	0x00000000
        /*02f4*/ 	.short	0x010a
        /*02f6*/ 	.byte	0x3f
	.zero		1


	//   ....[35]....
        /*02f8*/ 	.word	0x00006230
        /*02fc*/ 	.word	0x00000006
        /*0300*/ 	.word	0x00000000
        /*0304*/ 	.short	0x010a
        /*0306*/ 	.byte	0x3f
	.zero		1


	//   ....[36]....
        /*0308*/ 	.word	0x000062c0
        /*030c*/ 	.word	0x00000007
        /*0310*/ 	.word	0x00000000
        /*0314*/ 	.short	0x010a
        /*0316*/ 	.byte	0x3f
	.zero		1


	//   ....[37]....
        /*0318*/ 	.word	0x00006350
        /*031c*/ 	.word	0x00000006
        /*0320*/ 	.word	0x00000000
        /*0324*/ 	.short	0x010a
        /*0326*/ 	.byte	0x3f
	.zero		1


	//   ....[38]....
        /*0328*/ 	.word	0x000063e0
        /*032c*/ 	.word	0x00000005
        /*0330*/ 	.word	0x00000000
        /*0334*/ 	.short	0x010a
        /*0336*/ 	.byte	0x3f
	.zero		1


	//   ....[39]....
        /*0338*/ 	.word	0x00006450
        /*033c*/ 	.word	0x00000003
        /*0340*/ 	.word	0xfffffff8
        /*0344*/ 	.short	0x010a
        /*0346*/ 	.byte	0x3f
	.zero		1


	//   ....[40]....
        /*0348*/ 	.word	0x000064a0
        /*034c*/ 	.word	0x00000003
        /*0350*/ 	.word	0x00000000
        /*0354*/ 	.short	0x010a
        /*0356*/ 	.byte	0x3f
	.zero		1


	//   ....[41]....
        /*0358*/ 	.word	0x00006500
        /*035c*/ 	.word	0x00000005
        /*0360*/ 	.word	0x00000000
        /*0364*/ 	.short	0x010a
        /*0366*/ 	.byte	0x3f
	.zero		1


	//   ....[42]....
        /*0368*/ 	.word	0x00006560
        /*036c*/ 	.word	0x00000003
        /*0370*/ 	.word	0x00000008
        /*0374*/ 	.short	0x010a
        /*0376*/ 	.byte	0x3f
	.zero		1


	//   ....[43]....
        /*0378*/ 	.word	0x00006630
        /*037c*/ 	.word	0x0000000b
        /*0380*/ 	.word	0x00000038
        /*0384*/ 	.short	0x010a
        /*0386*/ 	.byte	0x3f
	.zero		1


	//   ....[44]....
        /*0388*/ 	.word	0x00006700
        /*038c*/ 	.word	0x00000007
        /*0390*/ 	.word	0x00000000
        /*0394*/ 	.short	0x010a
        /*0396*/ 	.byte	0x3f
	.zero		1


	//   ....[45]....
        /*0398*/ 	.word	0x00006750
        /*039c*/ 	.word	0x00000006
        /*03a0*/ 	.word	0x00000000
        /*03a4*/ 	.short	0x010a
        /*03a6*/ 	.byte	0x3f
	.zero		1


	//   ....[46]....
        /*03a8*/ 	.word	0x000067a0
        /*03ac*/ 	.word	0x00000007
        /*03b0*/ 	.word	0x00000000
        /*03b4*/ 	.short	0x010a
        /*03b6*/ 	.byte	0x3f
	.zero		1


	//   ....[47]....
        /*03b8*/ 	.word	0x000067f0
        /*03bc*/ 	.word	0x00000006
        /*03c0*/ 	.word	0x00000000
        /*03c4*/ 	.short	0x010a
        /*03c6*/ 	.byte	0x3f
	.zero		1


	//   ....[48]....
        /*03c8*/ 	.word	0x00006840
        /*03cc*/ 	.word	0x00000007
        /*03d0*/ 	.word	0x00000000
        /*03d4*/ 	.short	0x010a
        /*03d6*/ 	.byte	0x3f
	.zero		1


	//   ....[49]....
        /*03d8*/ 	.word	0x00006890
        /*03dc*/ 	.word	0x00000006
        /*03e0*/ 	.word	0x00000000
        /*03e4*/ 	.short	0x010a
        /*03e6*/ 	.byte	0x3f
	.zero		1


	//----- nvinfo : EIATTR_NUM_MBARRIERS
	.align		4
.L_37:
        /*03e8*/ 	.byte	0x03, 0x38
        /*03ea*/ 	.short	0x0014


	//----- nvinfo : EIATTR_EXIT_INSTR_OFFSETS
	.align		4
        /*03ec*/ 	.byte	0x04, 0x1c
        /*03ee*/ 	.short	(.L_39 - .L_38)


	//   ....[0]....
.L_38:
        /*03f0*/ 	.word	0x00001490


	//   ....[1]....
        /*03f4*/ 	.word	0x000014f0


	//   ....[2]....
        /*03f8*/ 	.word	0x00005050


	//   ....[3]....
        /*03fc*/ 	.word	0x00005080


	//   ....[4]....
        /*0400*/ 	.word	0x00006430


	//----- nvinfo : EIATTR_MAX_THREADS
	.align		4
.L_39:
        /*0404*/ 	.byte	0x04, 0x05
        /*0406*/ 	.short	(.L_41 - .L_40)
.L_40:
        /*0408*/ 	.word	0x00000180
        /*040c*/ 	.word	0x00000001
        /*0410*/ 	.word	0x00000001


	//----- nvinfo : EIATTR_CRS_STACK_SIZE
	.align		4
.L_41:
        /*0414*/ 	.byte	0x04, 0x1e
        /*0416*/ 	.short	(.L_43 - .L_42)
.L_42:
        /*0418*/ 	.word	0x00000000


	//----- nvinfo : EIATTR_CBANK_PARAM_SIZE
	.align		4
.L_43:
        /*041c*/ 	.byte	0x03, 0x19
        /*041e*/ 	.short	0x0470


	//----- nvinfo : EIATTR_PARAM_CBANK
	.align		4
        /*0420*/ 	.byte	0x04, 0x0a
        /*0422*/ 	.short	(.L_45 - .L_44)
	.align		4
.L_44:
        /*0424*/ 	.word	index@(.nv.constant0._ZN7cutlass13device_kernelINS_4gemm6kernel13GemmUniversalIN4cute5tupleIJiiiiEEENS1_10collective13CollectiveMmaINS1_34MainloopSm90TmaGmmaWarpSpecializedILi7ENS5_IJNS4_1CILi4EEESB_NSA_ILi1EEEEEENS1_32KernelTmaWarpSpecializedPingpongEEENS5_IJNSA_ILi64EEESG_NSA_ILi128EEEEEENS_6half_tENS5_IJlSC_lEEESJ_SK_NS4_8TiledMMAINS4_8MMA_AtomIJNS4_4SM904GMMA25MMA_64x64x16_F32F16F16_SSILNSO_5MajorE0ELSQ_0ELNSO_7ScaleInE1ELSR_1EEEEEENS4_6LayoutINS5_IJSC_SC_SC_EEENS5_IJNSA_ILi0EEESW_SW_EEEEENS5_IJNS4_10UnderscoreESZ_SZ_EEEEENS4_23SM90_TMA_LOAD_MULTICASTENS4_14ComposedLayoutINS4_7SwizzleILi3ELi4ELi3EEENS4_18smem_ptr_flag_bitsILi16EEENSU_INS5_IJNSA_ILi8EEESG_EEENS5_IJSG_SC_EEEEEEEvNS4_8identityES12_S1C_vS1D_EENS_8epilogue10collective6detail29Sm90TmaWarpSpecializedAdapterINS1G_15DefaultEpilogueISJ_SK_SK_NS1F_6thread17LinearCombinationISJ_Li1EffLNS1K_9ScaleType4KindE0ELNS_15FloatRoundStyleE2ESJ_EENS1_15EpilogueDefaultEEEEEvvEEEEvNT_6ParamsE)
        /*0428*/ 	.short	0x0210
        /*042a*/ 	.short	0x0470


	//----- nvinfo : EIATTR_SW_WAR
	.align		4
.L_45:
        /*042c*/ 	.byte	0x04, 0x36
        /*042e*/ 	.short	(.L_47 - .L_46)
.L_46:
        /*0430*/ 	.word	0x00000008
.L_47:


//--------------------- .nv.callgraph             --------------------------
	.section	.nv.callgraph,"",@"SHT_CUDA_CALLGRAPH"
	.align	4
	.sectionentsize	8
	.align		4
        /*0000*/ 	.word	0x00000000
	.align		4
        /*0004*/ 	.word	0xffffffff
	.align		4
        /*0008*/ 	.word	index@(_ZN7cutlass13device_kernelINS_4gemm6kernel13GemmUniversalIN4cute5tupleIJiiiiEEENS1_10collective13CollectiveMmaINS1_34MainloopSm90TmaGmmaWarpSpecializedILi7ENS5_IJNS4_1CILi4EEESB_NSA_ILi1EEEEEENS1_32KernelTmaWarpSpecializedPingpongEEENS5_IJNSA_ILi64EEESG_NSA_ILi128EEEEEENS_6half_tENS5_IJlSC_lEEESJ_SK_NS4_8TiledMMAINS4_8MMA_AtomIJNS4_4SM904GMMA25MMA_64x64x16_F32F16F16_SSILNSO_5MajorE0ELSQ_0ELNSO_7ScaleInE1ELSR_1EEEEEENS4_6LayoutINS5_IJSC_SC_SC_EEENS5_IJNSA_ILi0EEESW_SW_EEEEENS5_IJNS4_10UnderscoreESZ_SZ_EEEEENS4_23SM90_TMA_LOAD_MULTICASTENS4_14ComposedLayoutINS4_7SwizzleILi3ELi4ELi3EEENS4_18smem_ptr_flag_bitsILi16EEENSU_INS5_IJNSA_ILi8EEESG_EEENS5_IJSG_SC_EEEEEEEvNS4_8identityES12_S1C_vS1D_EENS_8epilogue10collective6detail29Sm90TmaWarpSpecializedAdapterINS1G_15DefaultEpilogueISJ_SK_SK_NS1F_6thread17LinearCombinationISJ_Li1EffLNS1K_9ScaleType4KindE0ELNS_15FloatRoundStyleE2ESJ_EENS1_15EpilogueDefaultEEEEEvvEEEEvNT_6ParamsE)
	.align		4
        /*000c*/ 	.word	index@(__assertfail)
	.align		4
        /*0010*/ 	.word	0x00000000
	.align		4
        /*0014*/ 	.word	0xfffffffe
	.align		4
        /*0018*/ 	.word	0x00000000
	.align		4
        /*001c*/ 	.word	0xfffffffd
	.align		4
        /*0020*/ 	.word	0x00000000
	.align		4
        /*0024*/ 	.word	0xfffffffc


//--------------------- .nv.constant4             --------------------------
	.section	.nv.constant4,"a",@progbits
	.align	8
	.align		8
.nv.constant4:
        /*0000*/ 	.dword	__assertfail
	.align		8
        /*0008*/ 	.dword	__unnamed_1
	.align		8
        /*0010*/ 	.dword	_ZN40_INTERNAL_3cef7e32_4_k_cu_96a90719_252814cuda3std3__45__cpo5beginE
	.align		8
        /*0018*/ 	.dword	_ZN40_INTERNAL_3cef7e32_4_k_cu_96a90719_252814cuda3std3__45__cpo3endE
	.align		8
        /*0020*/ 	.dword	_ZN40_INTERNAL_3cef7e32_4_k_cu_96a90719_252814cuda3std3__45__cpo6cbeginE
	.align		8
        /*0028*/ 	.dword	_ZN40_INTERNAL_3cef7e32_4_k_cu_96a90719_252814cuda3std3__45__cpo4cendE
	.align		8
        /*0030*/ 	.dword	_ZN40_INTERNAL_3cef7e32_4_k_cu_96a90719_252814cuda3std3__442_GLOBAL__N__3cef7e32_4_k_cu_96a90719_252816ignoreE
	.align		8
        /*0038*/ 	.dword	_ZN40_INTERNAL_3cef7e32_4_k_cu_96a90719_252814cuda3std3__419piecewise_constructE
	.align		8
        /*0040*/ 	.dword	_ZN40_INTERNAL_3cef7e32_4_k_cu_96a90719_252814cuda3std3__48in_placeE
	.align		8
        /*0048*/ 	.dword	_ZN40_INTERNAL_3cef7e32_4_k_cu_96a90719_252814cuda3std6ranges3__45__cpo4swapE
	.align		8
        /*0050*/ 	.dword	_ZN40_INTERNAL_3cef7e32_4_k_cu_96a90719_252814cuda3std6ranges3__45__cpo9iter_moveE
	.align		8
        /*0058*/ 	.dword	_ZN40_INTERNAL_3cef7e32_4_k_cu_96a90719_252814cute7productE
	.align		8
        /*0060*/ 	.dword	_ZN40_INTERNAL_3cef7e32_4_k_cu_96a90719_252814cute1_E
	.align		8
        /*0068*/ 	.dword	$str$22
	.align		8
        /*0070*/ 	.dword	$str$23


//--------------------- .text._ZN7cutlass13device_kernelINS_4gemm6kernel13GemmUniversalIN4cute5tupleIJiiiiEEENS1_10collective13CollectiveMmaINS1_34MainloopSm90TmaGmmaWarpSpecializedILi7ENS5_IJNS4_1CILi4EEESB_NSA_ILi1EEEEEENS1_32KernelTmaWarpSpecializedPingpongEEENS5_IJNSA_ILi64EEESG_NSA_ILi128EEEEEENS_6half_tENS5_IJlSC_lEEESJ_SK_NS4_8TiledMMAINS4_8MMA_AtomIJNS4_4SM904GMMA25MMA_64x64x16_F32F16F16_SSILNSO_5MajorE0ELSQ_0ELNSO_7ScaleInE1ELSR_1EEEEEENS4_6LayoutINS5_IJSC_SC_SC_EEENS5_IJNSA_ILi0EEESW_SW_EEEEENS5_IJNS4_10UnderscoreESZ_SZ_EEEEENS4_23SM90_TMA_LOAD_MULTICASTENS4_14ComposedLayoutINS4_7SwizzleILi3ELi4ELi3EEENS4_18smem_ptr_flag_bitsILi16EEENSU_INS5_IJNSA_ILi8EEESG_EEENS5_IJSG_SC_EEEEEEEvNS4_8identityES12_S1C_vS1D_EENS_8epilogue10collective6detail29Sm90TmaWarpSpecializedAdapterINS1G_15DefaultEpilogueISJ_SK_SK_NS1F_6thread17LinearCombinationISJ_Li1EffLNS1K_9ScaleType4KindE0ELNS_15FloatRoundStyleE2ESJ_EENS1_15EpilogueDefaultEEEEEvvEEEEvNT_6ParamsE --------------------------
	.section	.text._ZN7cutlass13device_kernelINS_4gemm6kernel13GemmUniversalIN4cute5tupleIJiiiiEEENS1_10collective13CollectiveMmaINS1_34MainloopSm90TmaGmmaWarpSpecializedILi7ENS5_IJNS4_1CILi4EEESB_NSA_ILi1EEEEEENS1_32KernelTmaWarpSpecializedPingpongEEENS5_IJNSA_ILi64EEESG_NSA_ILi128EEEEEENS_6half_tENS5_IJlSC_lEEESJ_SK_NS4_8TiledMMAINS4_8MMA_AtomIJNS4_4SM904GMMA25MMA_64x64x16_F32F16F16_SSILNSO_5MajorE0ELSQ_0ELNSO_7ScaleInE1ELSR_1EEEEEENS4_6LayoutINS5_IJSC_SC_SC_EEENS5_IJNSA_ILi0EEESW_SW_EEEEENS5_IJNS4_10UnderscoreESZ_SZ_EEEEENS4_23SM90_TMA_LOAD_MULTICASTENS4_14ComposedLayoutINS4_7SwizzleILi3ELi4ELi3EEENS4_18smem_ptr_flag_bitsILi16EEENSU_INS5_IJNSA_ILi8EEESG_EEENS5_IJSG_SC_EEEEEEEvNS4_8identityES12_S1C_vS1D_EENS_8epilogue10collective6detail29Sm90TmaWarpSpecializedAdapterINS1G_15DefaultEpilogueISJ_SK_SK_NS1F_6thread17LinearCombinationISJ_Li1EffLNS1K_9ScaleType4KindE0ELNS_15FloatRoundStyleE2ESJ_EENS1_15EpilogueDefaultEEEEEvvEEEEvNT_6ParamsE,"ax",@progbits
	.align	128
.text._ZN7cutlass13device_kernelINS_4gemm6kernel13GemmUniversalIN4cute5tupleIJiiiiEEENS1_10collective13CollectiveMmaINS1_34MainloopSm90TmaGmmaWarpSpecializedILi7ENS5_IJNS4_1CILi4EEESB_NSA_ILi1EEEEEENS1_32KernelTmaWarpSpecializedPingpongEEENS5_IJNSA_ILi64EEESG_NSA_ILi128EEEEEENS_6half_tENS5_IJlSC_lEEESJ_SK_NS4_8TiledMMAINS4_8MMA_AtomIJNS4_4SM904GMMA25MMA_64x64x16_F32F16F16_SSILNSO_5MajorE0ELSQ_0ELNSO_7ScaleInE1ELSR_1EEEEEENS4_6LayoutINS5_IJSC_SC_SC_EEENS5_IJNSA_ILi0EEESW_SW_EEEEENS5_IJNS4_10UnderscoreESZ_SZ_EEEEENS4_23SM90_TMA_LOAD_MULTICASTENS4_14ComposedLayoutINS4_7SwizzleILi3ELi4ELi3EEENS4_18smem_ptr_flag_bitsILi16EEENSU_INS5_IJNSA_ILi8EEESG_EEENS5_IJSG_SC_EEEEEEEvNS4_8identityES12_S1C_vS1D_EENS_8epilogue10collective6detail29Sm90TmaWarpSpecializedAdapterINS1G_15DefaultEpilogueISJ_SK_SK_NS1F_6thread17LinearCombinationISJ_Li1EffLNS1K_9ScaleType4KindE0ELNS_15FloatRoundStyleE2ESJ_EENS1_15EpilogueDefaultEEEEEvvEEEEvNT_6ParamsE:
        .type           _ZN7cutlass13device_kernelINS_4gemm6kernel13GemmUniversalIN4cute5tupleIJiiiiEEENS1_10collective13CollectiveMmaINS1_34MainloopSm90TmaGmmaWarpSpecializedILi7ENS5_IJNS4_1CILi4EEESB_NSA_ILi1EEEEEENS1_32KernelTmaWarpSpecializedPingpongEEENS5_IJNSA_ILi64EEESG_NSA_ILi128EEEEEENS_6half_tENS5_IJlSC_lEEESJ_SK_NS4_8TiledMMAINS4_8MMA_AtomIJNS4_4SM904GMMA25MMA_64x64x16_F32F16F16_SSILNSO_5MajorE0ELSQ_0ELNSO_7ScaleInE1ELSR_1EEEEEENS4_6LayoutINS5_IJSC_SC_SC_EEENS5_IJNSA_ILi0EEESW_SW_EEEEENS5_IJNS4_10UnderscoreESZ_SZ_EEEEENS4_23SM90_TMA_LOAD_MULTICASTENS4_14ComposedLayoutINS4_7SwizzleILi3ELi4ELi3EEENS4_18smem_ptr_flag_bitsILi16EEENSU_INS5_IJNSA_ILi8EEESG_EEENS5_IJSG_SC_EEEEEEEvNS4_8identityES12_S1C_vS1D_EENS_8epilogue10collective6detail29Sm90TmaWarpSpecializedAdapterINS1G_15DefaultEpilogueISJ_SK_SK_NS1F_6thread17LinearCombinationISJ_Li1EffLNS1K_9ScaleType4KindE0ELNS_15FloatRoundStyleE2ESJ_EENS1_15EpilogueDefaultEEEEEvvEEEEvNT_6ParamsE,@function
        .size           _ZN7cutlass13device_kernelINS_4gemm6kernel13GemmUniversalIN4cute5tupleIJiiiiEEENS1_10collective13CollectiveMmaINS1_34MainloopSm90TmaGmmaWarpSpecializedILi7ENS5_IJNS4_1CILi4EEESB_NSA_ILi1EEEEEENS1_32KernelTmaWarpSpecializedPingpongEEENS5_IJNSA_ILi64EEESG_NSA_ILi128EEEEEENS_6half_tENS5_IJlSC_lEEESJ_SK_NS4_8TiledMMAINS4_8MMA_AtomIJNS4_4SM904GMMA25MMA_64x64x16_F32F16F16_SSILNSO_5MajorE0ELSQ_0ELNSO_7ScaleInE1ELSR_1EEEEEENS4_6LayoutINS5_IJSC_SC_SC_EEENS5_IJNSA_ILi0EEESW_SW_EEEEENS5_IJNS4_10UnderscoreESZ_SZ_EEEEENS4_23SM90_TMA_LOAD_MULTICASTENS4_14ComposedLayoutINS4_7SwizzleILi3ELi4ELi3EEENS4_18smem_ptr_flag_bitsILi16EEENSU_INS5_IJNSA_ILi8EEESG_EEENS5_IJSG_SC_EEEEEEEvNS4_8identityES12_S1C_vS1D_EENS_8epilogue10collective6detail29Sm90TmaWarpSpecializedAdapterINS1G_15DefaultEpilogueISJ_SK_SK_NS1F_6thread17LinearCombinationISJ_Li1EffLNS1K_9ScaleType4KindE0ELNS_15FloatRoundStyleE2ESJ_EENS1_15EpilogueDefaultEEEEEvvEEEEvNT_6ParamsE,(.L_x_145 - _ZN7cutlass13device_kernelINS_4gemm6kernel13GemmUniversalIN4cute5tupleIJiiiiEEENS1_10collective13CollectiveMmaINS1_34MainloopSm90TmaGmmaWarpSpecializedILi7ENS5_IJNS4_1CILi4EEESB_NSA_ILi1EEEEEENS1_32KernelTmaWarpSpecializedPingpongEEENS5_IJNSA_ILi64EEESG_NSA_ILi128EEEEEENS_6half_tENS5_IJlSC_lEEESJ_SK_NS4_8TiledMMAINS4_8MMA_AtomIJNS4_4SM904GMMA25MMA_64x64x16_F32F16F16_SSILNSO_5MajorE0ELSQ_0ELNSO_7ScaleInE1ELSR_1EEEEEENS4_6LayoutINS5_IJSC_SC_SC_EEENS5_IJNSA_ILi0EEESW_SW_EEEEENS5_IJNS4_10UnderscoreESZ_SZ_EEEEENS4_23SM90_TMA_LOAD_MULTICASTENS4_14ComposedLayoutINS4_7SwizzleILi3ELi4ELi3EEENS4_18smem_ptr_flag_bitsILi16EEENSU_INS5_IJNSA_ILi8EEESG_EEENS5_IJSG_SC_EEEEEEEvNS4_8identityES12_S1C_vS1D_EENS_8epilogue10collective6detail29Sm90TmaWarpSpecializedAdapterINS1G_15DefaultEpilogueISJ_SK_SK_NS1F_6thread17LinearCombinationISJ_Li1EffLNS1K_9ScaleType4KindE0ELNS_15FloatRoundStyleE2ESJ_EENS1_15EpilogueDefaultEEEEEvvEEEEvNT_6ParamsE)
        .other          _ZN7cutlass13device_kernelINS_4gemm6kernel13GemmUniversalIN4cute5tupleIJiiiiEEENS1_10collective13CollectiveMmaINS1_34MainloopSm90TmaGmmaWarpSpecializedILi7ENS5_IJNS4_1CILi4EEESB_NSA_ILi1EEEEEENS1_32KernelTmaWarpSpecializedPingpongEEENS5_IJNSA_ILi64EEESG_NSA_ILi128EEEEEENS_6half_tENS5_IJlSC_lEEESJ_SK_NS4_8TiledMMAINS4_8MMA_AtomIJNS4_4SM904GMMA25MMA_64x64x16_F32F16F16_SSILNSO_5MajorE0ELSQ_0ELNSO_7ScaleInE1ELSR_1EEEEEENS4_6LayoutINS5_IJSC_SC_SC_EEENS5_IJNSA_ILi0EEESW_SW_EEEEENS5_IJNS4_10UnderscoreESZ_SZ_EEEEENS4_23SM90_TMA_LOAD_MULTICASTENS4_14ComposedLayoutINS4_7SwizzleILi3ELi4ELi3EEENS4_18smem_ptr_flag_bitsILi16EEENSU_INS5_IJNSA_ILi8EEESG_EEENS5_IJSG_SC_EEEEEEEvNS4_8identityES12_S1C_vS1D_EENS_8epilogue10collective6detail29Sm90TmaWarpSpecializedAdapterINS1G_15DefaultEpilogueISJ_SK_SK_NS1F_6thread17LinearCombinationISJ_Li1EffLNS1K_9ScaleType4KindE0ELNS_15FloatRoundStyleE2ESJ_EENS1_15EpilogueDefaultEEEEEvvEEEEvNT_6ParamsE,@"STO_CUDA_ENTRY STV_DEFAULT"
_ZN7cutlass13device_kernelINS_4gemm6kernel13GemmUniversalIN4cute5tupleIJiiiiEEENS1_10collective13CollectiveMmaINS1_34MainloopSm90TmaGmmaWarpSpecializedILi7ENS5_IJNS4_1CILi4EEESB_NSA_ILi1EEEEEENS1_32KernelTmaWarpSpecializedPingpongEEENS5_IJNSA_ILi64EEESG_NSA_ILi128EEEEEENS_6half_tENS5_IJlSC_lEEESJ_SK_NS4_8TiledMMAINS4_8MMA_AtomIJNS4_4SM904GMMA25MMA_64x64x16_F32F16F16_SSILNSO_5MajorE0ELSQ_0ELNSO_7ScaleInE1ELSR_1EEEEEENS4_6LayoutINS5_IJSC_SC_SC_EEENS5_IJNSA_ILi0EEESW_SW_EEEEENS5_IJNS4_10UnderscoreESZ_SZ_EEEEENS4_23SM90_TMA_LOAD_MULTICASTENS4_14ComposedLayoutINS4_7SwizzleILi3ELi4ELi3EEENS4_18smem_ptr_flag_bitsILi16EEENSU_INS5_IJNSA_ILi8EEESG_EEENS5_IJSG_SC_EEEEEEEvNS4_8identityES12_S1C_vS1D_EENS_8epilogue10collective6detail29Sm90TmaWarpSpecializedAdapterINS1G_15DefaultEpilogueISJ_SK_SK_NS1F_6thread17LinearCombinationISJ_Li1EffLNS1K_9ScaleType4KindE0ELNS_15FloatRoundStyleE2ESJ_EENS1_15EpilogueDefaultEEEEEvvEEEEvNT_6ParamsE:
[----:B------:R-:W0:Y:S02]  /*0000*/  LDC R1, c[0x0][0x28] ;  /* 0x00000a00ff017b82 */ /* 0x000e240000000800 */
[----:B0-----:R-:W-:Y:S01]  /*0010*/  VIADD R1, R1, 0xfffffff8 ;  /* 0xfffffff801017836 */ /* 0x001fe20000000000 */
[----:B------:R-:W0:Y:S01]  /*0020*/  S2R R4, SR_TID.X ;  /* 0x0000000000047919 */ /* 0x000e220000002100 */
[----:B------:R-:W-:Y:S01]  /*0030*/  ELECT P0, URZ, PT ;  /* 0x00000000003f782f */ /* 0x000fe20003800000 */
[----:B------:R-:W-:Y:S01]  /*0040*/  BSSY B0, `(.L_x_0) ;  /* 0x000000f000007945 */ /* 0x000fe20003800000 */
[--C-:B0-----:R-:W-:Y:S02]  /*0050*/  SHF.R.U32.HI R0, RZ, 0x5, R4.reuse ;  /* 0x00000005ff007819 */ /* 0x101fe40000011604 */
[----:B------:R-:W-:-:S03]  /*0060*/  SHF.R.U32.HI R7, RZ, 0x7, R4 ;  /* 0x00000007ff077819 */ /* 0x000fc60000011604 */
[----:B------:R-:W0:Y:S04]  /*0070*/  SHFL.IDX PT, R2, R0, RZ, 0x1f ;  /* 0x00001fff00027589 */ /* 0x000e2800000e0000 */
[----:B------:R1:W2:Y:S01]  /*0080*/  SHFL.IDX PT, R10, R7, RZ, 0x1f ;  /* 0x00001fff070a7589 */ /* 0x0002a200000e0000 */
[----:B0-----:R-:W-:-:S13]  /*0090*/  ISETP.NE.OR P0, PT, R2, RZ, !P0 ;  /* 0x000000ff0200720c */ /* 0x001fda0004705670 */
[----:B-12---:R-:W-:Y:S05]  /*00a0*/  @P0 BRA `(.L_x_1) ;  /* 0x0000000000200947 */ /* 0x006fea0003800000 */
[----:B------:R-:W-:Y:S02]  /*00b0*/  ULDC.64 UR4, c[0x0][0x198] ;  /* 0x0000660000047ab9 */ /* 0x000fe40000000a00 */
[----:B------:R-:W-:Y:S02]  /*00c0*/  UIADD3 UR6, UP0, UR4, 0xf0, URZ ;  /* 0x000000f004067890 */ /* 0x000fe4000ff1e03f */
[----:B------:R-:W-:Y:S02]  /*00d0*/  UIADD3 UR4, UP1, UR4, 0x1f0, URZ ;  /* 0x000001f004047890 */ /* 0x000fe4000ff3e03f */
[----:B------:R-:W-:Y:S02]  /*00e0*/  UIADD3.X UR7, URZ, UR5, URZ, UP0, !UPT ;  /* 0x000000053f077290 */ /* 0x000fe400087fe43f */
[----:B------:R-:W-:-:S07]  /*00f0*/  UIADD3.X UR5, URZ, UR5, URZ, UP1, !UPT ;  /* 0x000000053f057290 */ /* 0x000fce0008ffe43f */
[----:B------:R0:W-:Y:S02]  /*0100*/  UTMACCTL.PF [UR6] ;  /* 0x00000000060079b9 */ /* 0x0001e40008040000 */
[----:B------:R0:W-:Y:S02]  /*0110*/  UTMACCTL.PF [UR4] ;  /* 0x00000000040079b9 */ /* 0x0001e40008040000 */
[----:B0-----:R-:W-:Y:S01]  /*0120*/  NOP ;  /* 0x0000000000007918 */ /* 0x001fe20000000000 */
.L_x_1:
[----:B------:R-:W-:Y:S05]  /*0130*/  BSYNC B0 ;  /* 0x0000000000007941 */ /* 0x000fea0003800000 */
.L_x_0:
[----:B------:R-:W0:Y:S02]  /*0140*/  SHFL.IDX PT, R9, R0, RZ, 0x1f ;  /* 0x00001fff00097589 */ /* 0x000e2400000e0000 */
[----:B0-----:R-:W-:-:S13]  /*0150*/  ISETP.NE.AND P0, PT, R9, RZ, PT ;  /* 0x000000ff0900720c */ /* 0x001fda0003f05270 */
[----:B------:R-:W-:Y:S05]  /*0160*/  @P0 BRA `(.L_x_2) ;  /* 0x0000000000700947 */ /* 0x000fea0003800000 */
[----:B------:R-:W0:Y:S01]  /*0170*/  S2UR UR8, SR_CgaCtaId ;  /* 0x00000000000879c3 */ /* 0x000e220000008800 */
[----:B------:R-:W-:Y:S01]  /*0180*/  UMOV UR4, 0x400 ;  /* 0x0000040000047882 */ /* 0x000fe20000000000 */
[----:B------:R-:W-:Y:S01]  /*0190*/  UMOV UR5, 0x1 ;  /* 0x0000000100057882 */ /* 0x000fe20000000000 */
[----:B------:R-:W-:Y:S01]  /*01a0*/  UMOV UR6, 0x7 ;  /* 0x0000000700067882 */ /* 0x000fe20000000000 */
[----:B------:R-:W-:Y:S01]  /*01b0*/  ELECT P0, URZ, PT ;  /* 0x00000000003f782f */ /* 0x000fe20003800000 */
[----:B------:R-:W-:-:S04]  /*01c0*/  UIADD3 UR6, -UR6, 0x100000, URZ ;  /* 0x0010000006067890 */ /* 0x000fc8000fffe13f */
[----:B------:R-:W-:Y:S02]  /*01d0*/  USHF.L.U32 UR7, UR6, 0xb, URZ ;  /* 0x0000000b06077899 */ /* 0x000fe4000800063f */
[----:B------:R-:W-:Y:S02]  /*01e0*/  USHF.L.U32 UR6, UR6, 0x1, URZ ;  /* 0x0000000106067899 */ /* 0x000fe4000800063f */
[----:B0-----:R-:W-:Y:S02]  /*01f0*/  ULEA UR8, UR8, UR4, 0x18 ;  /* 0x0000000408087291 */ /* 0x001fe4000f8ec03f */
[----:B------:R-:W-:-:S04]  /*0200*/  UIADD3 UR4, -UR5, 0x100000, URZ ;  /* 0x0010000005047890 */ /* 0x000fc8000fffe13f */
[----:B------:R-:W-:Y:S02]  /*0210*/  USHF.L.U32 UR5, UR4, 0xb, URZ ;  /* 0x0000000b04057899 */ /* 0x000fe4000800063f */
[----:B------:R-:W-:Y:S01]  /*0220*/  USHF.L.U32 UR4, UR4, 0x1, URZ ;  /* 0x0000000104047899 */ /* 0x000fe2000800063f */
[----:B------:R-:W0:Y:S11]  /*0230*/  FENCE.VIEW.ASYNC.S ;  /* 0x00000000000073c6 */ /* 0x000e360000000000 */
[----:B0-----:R0:W1:Y:S01]  /*0240*/  SYNCS.EXCH.64 URZ, [UR8], UR4 ;  /* 0x00000004083f75b2 */ /* 0x0010620008000100 */
[----:B------:R0:W2:Y:S01]  /*0250*/  SYNCS.EXCH.64 URZ, [UR8+0x38], UR6 ;  /* 0x00003806083f75b2 */ /* 0x0000a20008000100 */
[----:B------:R0:W3:Y:S01]  /*0260*/  SYNCS.EXCH.64 URZ, [UR8+0x8], UR4 ;  /* 0x00000804083f75b2 */ /* 0x0000e20008000100 */
[----:B------:R0:W4:Y:S01]  /*0270*/  SYNCS.EXCH.64 URZ, [UR8+0x40], UR6 ;  /* 0x00004006083f75b2 */ /* 0x0001220008000100 */
[----:B------:R0:W0:Y:S01]  /*0280*/  SYNCS.EXCH.64 URZ, [UR8+0x10], UR4 ;  /* 0x00001004083f75b2 */ /* 0x0000220008000100 */
        /* <DEDUP_REMOVED lines=9> */
[----:B------:R-:W-:Y:S01]  /*0320*/  NOP ;  /* 0x0000000000007918 */ /* 0x000fe20000000000 */
.L_x_2:
[----:B------:R-:W5:Y:S01]  /*0330*/  SHFL.IDX PT, R6, R0, RZ, 0x1f ;  /* 0x00001fff00067589 */ /* 0x000f6200000e0000 */
[----:B------:R-:W-:Y:S01]  /*0340*/  SHF.R.S32.HI R3, RZ, 0x1f, R4 ;  /* 0x0000001fff037819 */ /* 0x000fe20000011404 */
[----:B------:R-:W1:Y:S01]  /*0350*/  S2UR UR12, SR_CTAID.X ;  /* 0x00000000000c79c3 */ /* 0x000e620000002500 */
[----:B------:R-:W-:Y:S01]  /*0360*/  ELECT P0, URZ, PT ;  /* 0x00000000003f782f */ /* 0x000fe20003800000 */
[----:B------:R2:W3:Y:S01]  /*0370*/  SHFL.IDX PT, R13, R0, RZ, 0x1f ;  /* 0x00001fff000d7589 */ /* 0x0004e200000e0000 */
[----:B------:R-:W-:Y:S01]  /*0380*/  LEA.HI R3, R3, R4, RZ, 0x7 ;  /* 0x0000000403037211 */ /* 0x000fe200078f38ff */
[----:B0-----:R-:W-:Y:S01]  /*0390*/  ULDC UR4, c[0x0][0x150] ;  /* 0x0000540000047ab9 */ /* 0x001fe20000000800 */
[----:B------:R-:W-:Y:S01]  /*03a0*/  ELECT P1, URZ, PT ;  /* 0x00000000003f782f */ /* 0x000fe20003820000 */
[----:B------:R-:W0:Y:S01]  /*03b0*/  SHFL.IDX PT, R17, R7, RZ, 0x1f ;  /* 0x00001fff07117589 */ /* 0x000e2200000e0000 */
[----:B------:R-:W-:Y:S01]  /*03c0*/  LOP3.LUT R3, R3, 0xffffff80, RZ, 0xc0, !PT ;  /* 0xffffff8003037812 */ /* 0x000fe200078ec0ff */
[----:B------:R-:W4:Y:S01]  /*03d0*/  LDC R15, c[0x0][0x144] ;  /* 0x00005100ff0f7b82 */ /* 0x000f220000000800 */
[----:B------:R-:W-:Y:S01]  /*03e0*/  ULDC UR5, c[0x0][0x154] ;  /* 0x0000550000057ab9 */ /* 0x000fe20000000800 */
[----:B--2---:R-:W-:Y:S01]  /*03f0*/  SHF.R.S32.HI R0, RZ, 0x1f, R9 ;  /* 0x0000001fff007819 */ /* 0x004fe20000011409 */
[----:B------:R-:W-:Y:S01]  /*0400*/  UMOV UR11, 0x80 ;  /* 0x00000080000b7882 */ /* 0x000fe20000000000 */
[----:B------:R-:W-:Y:S01]  /*0410*/  IMAD.IADD R5, R4, 0x1, -R3 ;  /* 0x0000000104057824 */ /* 0x000fe200078e0a03 */
[----:B------:R-:W-:Y:S01]  /*0420*/  NOP ;  /* 0x0000000000007918 */ /* 0x000fe20000000000 */
[----:B------:R-:W-:Y:S01]  /*0430*/  LEA.HI R0, R0, R9, RZ, 0x2 ;  /* 0x0000000900007211 */ /* 0x000fe200078f10ff */
[----:B------:R-:W-:Y:S01]  /*0440*/  NOP ;  /* 0x0000000000007918 */ /* 0x000fe20000000000 */
[----:B------:R-:W2:Y:S01]  /*0450*/  LDC R16, c[0x0][0x140] ;  /* 0x00005000ff107b82 */ /* 0x000ea20000000800 */
[----:B------:R-:W-:Y:S01]  /*0460*/  SHF.R.S32.HI R8, RZ, 0x1f, R5 ;  /* 0x0000001fff087819 */ /* 0x000fe20000011405 */
[----:B------:R-:W-:Y:S01]  /*0470*/  VIADD R36, R10, 0xffffffff ;  /* 0xffffffff0a247836 */ /* 0x000fe20000000000 */
[----:B------:R-:W-:Y:S01]  /*0480*/  LOP3.LUT R0, R0, 0x3ffffffc, RZ, 0xc0, !PT ;  /* 0x3ffffffc00007812 */ /* 0x000fe200078ec0ff */
[----:B------:R-:W-:Y:S01]  /*0490*/  IMAD.MOV.U32 R57, RZ, RZ, 0x1 ;  /* 0x00000001ff397424 */ /* 0x000fe200078e00ff */
[----:B------:R-:W-:-:S02]  /*04a0*/  LEA.HI R3, R8, R5, RZ, 0x3 ;  /* 0x0000000508037211 */ /* 0x000fc400078f18ff */
[----:B-----5:R-:W-:Y:S01]  /*04b0*/  ISETP.NE.OR P0, PT, R6, RZ, !P0 ;  /* 0x000000ff0600720c */ /* 0x020fe20004705670 */
[----:B------:R-:W-:Y:S01]  /*04c0*/  IMAD.IADD R9, R9, 0x1, -R0 ;  /* 0x0000000109097824 */ /* 0x000fe200078e0a00 */
[----:B------:R-:W5:Y:S01]  /*04d0*/  S2R R6, SR_CTAID.Y ;  /* 0x0000000000067919 */ /* 0x000f620000002600 */
[--C-:B------:R-:W-:Y:S01]  /*04e0*/  SHF.R.S32.HI R11, RZ, 0x3, R3.reuse ;  /* 0x00000003ff0b7819 */ /* 0x100fe20000011403 */
[----:B------:R-:W0:Y:S01]  /*04f0*/  LDC R21, c[0x0][0x148] ;  /* 0x00005200ff157b82 */ /* 0x000e220000000800 */
[----:B------:R-:W-:Y:S02]  /*0500*/  SHF.R.S32.HI R12, RZ, 0x1f, R3 ;  /* 0x0000001fff0c7819 */ /* 0x000fe40000011403 */
[----:B-1----:R-:W-:Y:S02]  /*0510*/  I2FP.F32.U32 R3, UR12 ;  /* 0x0000000c00037c45 */ /* 0x002fe40008201000 */
[----:B------:R-:W-:Y:S02]  /*0520*/  LEA.HI R12, R12, R11, RZ, 0x2 ;  /* 0x0000000b0c0c7211 */ /* 0x000fe400078f10ff */
[----:B---3--:R-:W-:Y:S01]  /*0530*/  ISETP.NE.OR P1, PT, R13, RZ, !P1 ;  /* 0x000000ff0d00720c */ /* 0x008fe20004f25670 */
[----:B------:R-:W-:Y:S01]  /*0540*/  FMUL R14, R3, UR4 ;  /* 0x00000004030e7c20 */ /* 0x000fe20008400000 */
[----:B------:R-:W-:Y:S01]  /*0550*/  LOP3.LUT R12, R12, 0xfffffffc, RZ, 0xc0, !PT ;  /* 0xfffffffc0c0c7812 */ /* 0x000fe200078ec0ff */
[----:B------:R-:W-:Y:S01]  /*0560*/  VOTEU.ALL UP2, P0 ;  /* 0x00000000003f7886 */ /* 0x000fe20000040000 */
[----:B------:R-:W-:Y:S01]  /*0570*/  SHF.R.S32.HI R3, RZ, 0x1f, R2 ;  /* 0x0000001fff037819 */ /* 0x000fe20000011402 */
[----:B------:R-:W-:Y:S01]  /*0580*/  UMOV UR4, 0x20 ;  /* 0x0000002000047882 */ /* 0x000fe20000000000 */
[----:B--2---:R-:W-:Y:S01]  /*0590*/  ISETP.EQ.U32.AND P2, PT, R16, 0x1, PT ;  /* 0x000000011000780c */ /* 0x004fe20003f42070 */
[----:B------:R-:W-:Y:S01]  /*05a0*/  IMAD.IADD R12, R11, 0x1, -R12 ;  /* 0x000000010b0c7824 */ /* 0x000fe200078e0a0c */
[----:B------:R-:W-:Y:S01]  /*05b0*/  LEA.HI R3, R3, R2, RZ, 0x2 ;  /* 0x0000000203037211 */ /* 0x000fe200078f10ff */
[----:B------:R-:W1:Y:S01]  /*05c0*/  F2I.U32.TRUNC.NTZ R14, R14 ;  /* 0x0000000e000e7305 */ /* 0x000e62000020f000 */
[----:B------:R-:W2:Y:S01]  /*05d0*/  @!UP2 S2UR UR7, SR_CgaCtaId ;  /* 0x000000000007a9c3 */ /* 0x000ea20000008800 */
[----:B------:R-:W-:Y:S01]  /*05e0*/  IMAD R12, R9, 0x4, R12 ;  /* 0x00000004090c7824 */ /* 0x000fe200078e020c */
[----:B------:R-:W-:Y:S01]  /*05f0*/  LOP3.LUT R3, R3, 0xfffffffc, RZ, 0xc0, !PT ;  /* 0xfffffffc03037812 */ /* 0x000fe200078ec0ff */
[----:B------:R-:W-:Y:S01]  /*0600*/  VOTEU.ALL UP3, P1 ;  /* 0x00000000003f7886 */ /* 0x000fe20000860000 */
[----:B------:R-:W-:Y:S01]  /*0610*/  @!UP2 UMOV UR6, 0x400 ;  /* 0x000004000006a882 */ /* 0x000fe20000000000 */
[----:B------:R-:W-:Y:S01]  /*0620*/  VOTEU.ALL UP4, P1 ;  /* 0x00000000003f7886 */ /* 0x000fe20000880000 */
[----:B------:R-:W-:Y:S01]  /*0630*/  VOTEU.ALL UP5, P1 ;  /* 0x00000000003f7886 */ /* 0x000fe200008a0000 */
[----:B------:R-:W-:Y:S01]  /*0640*/  IMAD.IADD R9, R2, 0x1, -R3 ;  /* 0x0000000102097824 */ /* 0x000fe200078e0a03 */
[----:B------:R-:W-:Y:S01]  /*0650*/  SHF.R.S32.HI R3, RZ, 0x1f, R12 ;  /* 0x0000001fff037819 */ /* 0x000fe2000001140c */
[----:B------:R-:W3:Y:S01]  /*0660*/  @!UP3 S2UR UR10, SR_CgaCtaId ;  /* 0x00000000000ab9c3 */ /* 0x000ee20000008800 */
[----:B------:R-:W-:Y:S01]  /*0670*/  @!UP3 UMOV UR9, 0x400 ;  /* 0x000004000009b882 */ /* 0x000fe20000000000 */
[----:B------:R-:W-:Y:S01]  /*0680*/  VOTEU.ALL UP0, P0 ;  /* 0x00000000003f7886 */ /* 0x000fe20000000000 */
[----:B------:R-:W-:Y:S01]  /*0690*/  LEA.HI R3, R3, R12, RZ, 0x2 ;  /* 0x0000000c03037211 */ /* 0x000fe200078f10ff */
[----:B------:R-:W-:Y:S01]  /*06a0*/  VOTEU.ALL UP1, P0 ;  /* 0x00000000003f7886 */ /* 0x000fe20000020000 */
[----:B-----5:R-:W-:Y:S01]  /*06b0*/  I2FP.F32.U32 R0, R6 ;  /* 0x0000000600007245 */ /* 0x020fe20000201000 */
[----:B-1----:R-:W-:Y:S01]  /*06c0*/  IMAD.MOV R14, RZ, RZ, -R14 ;  /* 0x000000ffff0e7224 */ /* 0x002fe200078e0a0e */
[----:B------:R-:W-:Y:S01]  /*06d0*/  LOP3.LUT R11, R3, 0xfffffffc, RZ, 0xc0, !PT ;  /* 0xfffffffc030b7812 */ /* 0x000fe200078ec0ff */
[----:B------:R-:W-:Y:S01]  /*06e0*/  IMAD.SHL.U32 R3, R12, 0x4, RZ ;  /* 0x000000040c037824 */ /* 0x000fe200078e00ff */
[----:B------:R-:W-:Y:S01]  /*06f0*/  LOP3.LUT P0, RZ, R5, 0x7, RZ, 0xc0, !PT ;  /* 0x0000000705ff7812 */ /* 0x000fe2000780c0ff */
[----:B----4-:R-:W-:-:S02]  /*0700*/  IMAD R20, R15, R14, UR12 ;  /* 0x0000000c0f147e24 */ /* 0x010fc4000f8e020e */
[----:B------:R-:W-:Y:S01]  /*0710*/  FMUL R0, R0, UR5 ;  /* 0x0000000500007c20 */ /* 0x000fe20008400000 */
[C---:B------:R-:W-:Y:S01]  /*0720*/  IMAD.IADD R11, R12.reuse, 0x1, -R11 ;  /* 0x000000010c0b7824 */ /* 0x040fe200078e0a0b */
[----:B------:R-:W-:Y:S01]  /*0730*/  LOP3.LUT R56, R12, 0xc, R3, 0x78, !PT ;  /* 0x0000000c0c387812 */ /* 0x000fe200078e7803 */
[----:B------:R-:W-:-:S04]  /*0740*/  @!UP2 UIADD3 UR4, -UR4, 0x100000, URZ ;  /* 0x001000000404a890 */ /* 0x000fc8000fffe13f */
[----:B------:R-:W-:Y:S02]  /*0750*/  @!UP2 USHF.L.U32 UR5, UR4, 0xb, URZ ;  /* 0x0000000b0405a899 */ /* 0x000fe4000800063f */
[----:B------:R-:W-:Y:S01]  /*0760*/  @!UP2 USHF.L.U32 UR4, UR4, 0x1, URZ ;  /* 0x000000010404a899 */ /* 0x000fe2000800063f */
[----:B------:R-:W-:Y:S01]  /*0770*/  ISETP.GE.U32.AND P6, PT, R36, 0x2, PT ;  /* 0x000000022400780c */ /* 0x000fe20003fc6070 */
[----:B--2---:R-:W-:Y:S01]  /*0780*/  @!UP2 ULEA UR8, UR7, UR6, 0x18 ;  /* 0x000000060708a291 */ /* 0x004fe2000f8ec03f */
[----:B------:R-:W-:Y:S01]  /*0790*/  ISETP.NE.AND P4, PT, R11, R20, PT ;  /* 0x000000140b00720c */ /* 0x000fe20003f85270 */
[----:B------:R-:W1:Y:S01]  /*07a0*/  F2I.U32.TRUNC.NTZ R0, R0 ;  /* 0x0000000000007305 */ /* 0x000e62000020f000 */
[----:B------:R-:W-:-:S04]  /*07b0*/  @!UP3 UIADD3 UR6, -UR11, 0x100000, URZ ;  /* 0x001000000b06b890 */ /* 0x000fc8000fffe13f */
[----:B------:R-:W-:Y:S02]  /*07c0*/  @!UP3 USHF.L.U32 UR7, UR6, 0xb, URZ ;  /* 0x0000000b0607b899 */ /* 0x000fe4000800063f */
[----:B------:R-:W-:Y:S01]  /*07d0*/  @!UP3 USHF.L.U32 UR6, UR6, 0x1, URZ ;  /* 0x000000010606b899 */ /* 0x000fe2000800063f */
[----:B------:R-:W-:Y:S01]  /*07e0*/  ISETP.LT.U32.AND P0, PT, R56, 0x10, !P0 ;  /* 0x000000103800780c */ /* 0x000fe20004701070 */
[----:B------:R-:W-:Y:S01]  /*07f0*/  VOTEU.ALL UP2, P1 ;  /* 0x00000000003f7886 */ /* 0x000fe20000840000 */
[----:B0-----:R-:W-:Y:S01]  /*0800*/  R2UR UR43, R17 ;  /* 0x00000000112b72ca */ /* 0x001fe200000e0000 */
[----:B---3--:R-:W-:Y:S01]  /*0810*/  @!UP3 ULEA UR9, UR10, UR9, 0x18 ;  /* 0x000000090a09b291 */ /* 0x008fe2000f8ec03f */
[----:B------:R-:W-:Y:S01]  /*0820*/  ISETP.NE.AND P3, PT, R10, RZ, PT ;  /* 0x000000ff0a00720c */ /* 0x000fe20003f65270 */
[----:B------:R-:W-:Y:S01]  /*0830*/  VOTEU.ALL UP3, P1 ;  /* 0x00000000003f7886 */ /* 0x000fe20000860000 */
[----:B------:R-:W-:Y:S01]  /*0840*/  ISETP.NE.AND P1, PT, R9, 0x3, PT ;  /* 0x000000030900780c */ /* 0x000fe20003f25270 */
[----:B------:R-:W0:Y:S02]  /*0850*/  FENCE.VIEW.ASYNC.S ;  /* 0x00000000000073c6 */ /* 0x000e240000000000 */
[----:B0-----:R0:W2:Y:S01]  /*0860*/  @!UP0 SYNCS.EXCH.64 URZ, [UR8+0xa0], UR4 ;  /* 0x0000a004083f85b2 */ /* 0x0010a20008000100 */
[----:B------:R-:W-:-:S02]  /*0870*/  @P4 SHF.R.S32.HI R3, RZ, 0x1f, R56 ;  /* 0x0000001fff034819 */ /* 0x000fc40000011438 */
[----:B------:R-:W-:Y:S01]  /*0880*/  ISETP.EQ.OR P1, PT, R9, RZ, !P1 ;  /* 0x000000ff0900720c */ /* 0x000fe20004f22670 */
[----:B-1----:R-:W-:Y:S01]  /*0890*/  IMAD.MOV R24, RZ, RZ, -R0 ;  /* 0x000000ffff187224 */ /* 0x002fe200078e0a00 */
[----:B------:R-:W-:Y:S02]  /*08a0*/  @P4 LEA.HI R3, R3, R56, RZ, 0x2 ;  /* 0x0000003803034211 */ /* 0x000fe400078f10ff */
[----:B------:R-:W-:Y:S01]  /*08b0*/  ISETP.EQ.AND P1, PT, R10, RZ, P1 ;  /* 0x000000ff0a00720c */ /* 0x000fe20000f22270 */
[----:B------:R-:W-:Y:S01]  /*08c0*/  IMAD R0, R21, R24, R6 ;  /* 0x0000001815007224 */ /* 0x000fe200078e0206 */
[----:B------:R-:W-:Y:S02]  /*08d0*/  @P4 SHF.R.S32.HI R3, RZ, 0x2, R3 ;  /* 0x00000002ff034819 */ /* 0x000fe40000011403 */
[----:B------:R-:W-:Y:S02]  /*08e0*/  SEL R23, RZ, 0x1, !P1 ;  /* 0x00000001ff177807 */ /* 0x000fe40004800000 */
[----:B------:R-:W-:Y:S01]  /*08f0*/  @P4 ISETP.NE.AND P5, PT, R3, R0, PT ;  /* 0x000000000300420c */ /* 0x000fe20003fa5270 */
[----:B------:R0:W1:Y:S01]  /*0900*/  @!UP1 SYNCS.EXCH.64 URZ, [UR8+0xa8], UR4 ;  /* 0x0000a804083f95b2 */ /* 0x0000620008000100 */
[----:B------:R-:W-:Y:S01]  /*0910*/  NOP ;  /* 0x0000000000007918 */ /* 0x000fe20000000000 */
[----:B------:R-:W-:-:S02]  /*0920*/  SEL R0, RZ, 0x1, !P0 ;  /* 0x00000001ff007807 */ /* 0x000fc40004000000 */
[----:B------:R-:W-:Y:S02]  /*0930*/  @P4 SEL R57, RZ, 0x1, P5 ;  /* 0x00000001ff394807 */ /* 0x000fe40002800000 */
[----:B------:R-:W-:Y:S02]  /*0940*/  SEL R23, R23, 0x2, P6 ;  /* 0x0000000217177807 */ /* 0x000fe40003000000 */
[----:B------:R-:W-:Y:S01]  /*0950*/  LOP3.LUT R57, R57, R0, RZ, 0xc0, !PT ;  /* 0x0000000039397212 */ /* 0x000fe200078ec0ff */
[----:B------:R0:W3:Y:S01]  /*0960*/  @!UP2 SYNCS.EXCH.64 URZ, [UR9+0x80], UR6 ;  /* 0x00008006093fa5b2 */ /* 0x0000e20008000100 */
[----:B------:R0:W4:Y:S01]  /*0970*/  @!UP3 SYNCS.EXCH.64 URZ, [UR9+0x88], UR6 ;  /* 0x00008806093fb5b2 */ /* 0x0001220008000100 */
[----:B------:R0:W0:Y:S01]  /*0980*/  @!UP4 SYNCS.EXCH.64 URZ, [UR9+0x90], UR6 ;  /* 0x00009006093fc5b2 */ /* 0x0000220008000100 */
[----:B------:R0:W0:Y:S01]  /*0990*/  @!UP5 SYNCS.EXCH.64 URZ, [UR9+0x98], UR6 ;  /* 0x00009806093fd5b2 */ /* 0x0000220008000100 */
[----:B------:R-:W-:Y:S01]  /*09a0*/  NOP ;  /* 0x0000000000007918 */ /* 0x000fe20000000000 */
[----:B--2---:R-:W-:Y:S05]  /*09b0*/  @!P2 BRA `(.L_x_3) ;  /* 0x000000000008a947 */ /* 0x004fea0003800000 */
[----:B01-34-:R-:W-:Y:S01]  /*09c0*/  UCGABAR_ARV ;  /* 0x00000000000079c7 */ /* 0x01bfe20008000000 */
[----:B------:R-:W-:Y:S05]  /*09d0*/  BRA `(.L_x_4) ;  /* 0x0000000000047947 */ /* 0x000fea0003800000 */
.L_x_3:
[----:B01-34-:R-:W-:Y:S01]  /*09e0*/  NOP ;  /* 0x0000000000007918 */ /* 0x01bfe20000000000 */
.L_x_4:
[----:B------:R-:W-:Y:S01]  /*09f0*/  ULDC.64 UR4, c[0x0][0x598] ;  /* 0x0001660000047ab9 */ /* 0x000fe20000000a00 */
[----:B------:R-:W-:Y:S01]  /*0a00*/  ULDC.64 UR36, c[0x0][0x208] ;  /* 0x0000820000247ab9 */ /* 0x000fe20000000a00 */
[----:B------:R-:W-:-:S04]  /*0a10*/  ISETP.NE.U32.AND P0, PT, RZ, UR4, PT ;  /* 0x00000004ff007c0c */ /* 0x000fc8000bf05070 */
[----:B------:R-:W-:-:S13]  /*0a20*/  ISETP.NE.AND.EX P0, PT, RZ, UR5, PT, P0 ;  /* 0x00000005ff007c0c */ /* 0x000fda000bf05300 */
[----:B------:R-:W-:Y:S05]  /*0a30*/  @!P0 BRA `(.L_x_5) ;  /* 0x00000000001c8947 */ /* 0x000fea0003800000 */
[----:B------:R-:W0:Y:S02]  /*0a40*/  LDC.64 R2, c[0x0][0x598] ;  /* 0x00016600ff027b82 */ /* 0x000e240000000a00 */
[----:B0-----:R-:W2:Y:S02]  /*0a50*/  LDG.E.64 R2, desc[UR36][R2.64] ;  /* 0x0000002402027981 */ /* 0x001ea4000c1e1b00 */
[----:B--2---:R-:W-:-:S04]  /*0a60*/  ISETP.NE.U32.AND P0, PT, R2, RZ, PT ;  /* 0x000000ff0200720c */ /* 0x004fc80003f05070 */
[----:B------:R-:W-:-:S13]  /*0a70*/  ISETP.NE.AND.EX P0, PT, R3, RZ, PT, P0 ;  /* 0x000000ff0300720c */ /* 0x000fda0003f05300 */
[----:B------:R-:W-:Y:S05]  /*0a80*/  @!P0 BRA `(.L_x_5) ;  /* 0x0000000000088947 */ /* 0x000fea0003800000 */
[----:B------:R0:W5:Y:S01]  /*0a90*/  LD.E R58, desc[UR36][R2.64] ;  /* 0x00000024023a7980 */ /* 0x000162000c101900 */
[----:B------:R-:W-:Y:S05]  /*0aa0*/  BRA `(.L_x_6) ;  /* 0x0000000000247947 */ /* 0x000fea0003800000 */
.L_x_5:
[----:B------:R-:W-:Y:S02]  /*0ab0*/  ULDC.64 UR4, c[0x0][0x588] ;  /* 0x0001620000047ab9 */ /* 0x000fe40000000a00 */
[----:B------:R-:W-:-:S04]  /*0ac0*/  ISETP.NE.U32.AND P0, PT, RZ, UR4, PT ;  /* 0x00000004ff007c0c */ /* 0x000fc8000bf05070 */
[----:B------:R-:W-:-:S13]  /*0ad0*/  ISETP.NE.AND.EX P0, PT, RZ, UR5, PT, P0 ;  /* 0x00000005ff007c0c */ /* 0x000fda000bf05300 */
[----:B------:R-:W-:Y:S05]  /*0ae0*/  @!P0 BRA `(.L_x_7) ;  /* 0x00000000000c8947 */ /* 0x000fea0003800000 */
[----:B------:R-:W0:Y:S02]  /*0af0*/  LDC.64 R58, c[0x0][0x588] ;  /* 0x00016200ff3a7b82 */ /* 0x000e240000000a00 */
[----:B0-----:R1:W5:Y:S01]  /*0b00*/  LDG.E R58, desc[UR36][R58.64] ;  /* 0x000000243a3a7981 */ /* 0x001362000c1e1900 */
[----:B------:R-:W-:Y:S05]  /*0b10*/  BRA `(.L_x_6) ;  /* 0x0000000000087947 */ /* 0x000fea0003800000 */
.L_x_7:
[----:B------:R-:W-:Y:S02]  /*0b20*/  ULDC UR4, c[0x0][0x580] ;  /* 0x0001600000047ab9 */ /* 0x000fe40000000800 */
[----:B------:R-:W-:-:S07]  /*0b30*/  IMAD.U32 R58, RZ, RZ, UR4 ;  /* 0x00000004ff3a7e24 */ /* 0x000fce000f8e00ff */
.L_x_6:
[----:B------:R-:W-:Y:S02]  /*0b40*/  ULDC.64 UR4, c[0x0][0x5a0] ;  /* 0x0001680000047ab9 */ /* 0x000fe40000000a00 */
[----:B------:R-:W-:-:S04]  /*0b50*/  ISETP.NE.U32.AND P0, PT, RZ, UR4, PT ;  /* 0x00000004ff007c0c */ /* 0x000fc8000bf05070 */
[----:B------:R-:W-:-:S13]  /*0b60*/  ISETP.NE.AND.EX P0, PT, RZ, UR5, PT, P0 ;  /* 0x00000005ff007c0c */ /* 0x000fda000bf05300 */
[----:B------:R-:W-:Y:S05]  /*0b70*/  @!P0 BRA `(.L_x_8) ;  /* 0x00000000001c8947 */ /* 0x000fea0003800000 */
[----:B0-----:R-:W0:Y:S02]  /*0b80*/  LDC.64 R2, c[0x0][0x5a0] ;  /* 0x00016800ff027b82 */ /* 0x001e240000000a00 */
[----:B0-----:R-:W2:Y:S02]  /*0b90*/  LDG.E.64 R2, desc[UR36][R2.64] ;  /* 0x0000002402027981 */ /* 0x001ea4000c1e1b00 */
[----:B--2---:R-:W-:-:S04]  /*0ba0*/  ISETP.NE.U32.AND P0, PT, R2, RZ, PT ;  /* 0x000000ff0200720c */ /* 0x004fc80003f05070 */
[----:B------:R-:W-:-:S13]  /*0bb0*/  ISETP.NE.AND.EX P0, PT, R3, RZ, PT, P0 ;  /* 0x000000ff0300720c */ /* 0x000fda0003f05300 */
[----:B------:R-:W-:Y:S05]  /*0bc0*/  @!P0 BRA `(.L_x_8) ;  /* 0x0000000000088947 */ /* 0x000fea0003800000 */
[----:B-1----:R0:W5:Y:S01]  /*0bd0*/  LD.E R59, desc[UR36][R2.64] ;  /* 0x00000024023b7980 */ /* 0x002162000c101900 */
[----:B------:R-:W-:Y:S05]  /*0be0*/  BRA `(.L_x_9) ;  /* 0x0000000000247947 */ /* 0x000fea0003800000 */
.L_x_8:
[----:B------:R-:W-:Y:S02]  /*0bf0*/  ULDC.64 UR4, c[0x0][0x590] ;  /* 0x0001640000047ab9 */ /* 0x000fe40000000a00 */
[----:B------:R-:W-:-:S04]  /*0c00*/  ISETP.NE.U32.AND P0, PT, RZ, UR4, PT ;  /* 0x00000004ff007c0c */ /* 0x000fc8000bf05070 */
[----:B------:R-:W-:-:S13]  /*0c10*/  ISETP.NE.AND.EX P0, PT, RZ, UR5, PT, P0 ;  /* 0x00000005ff007c0c */ /* 0x000fda000bf05300 */
[----:B------:R-:W-:Y:S05]  /*0c20*/  @!P0 BRA `(.L_x_10) ;  /* 0x00000000000c8947 */ /* 0x000fea0003800000 */
[----:B0-----:R-:W1:Y:S02]  /*0c30*/  LDC.64 R2, c[0x0][0x590] ;  /* 0x00016400ff027b82 */ /* 0x001e640000000a00 */
[----:B-1----:R1:W5:Y:S01]  /*0c40*/  LDG.E R59, desc[UR36][R2.64] ;  /* 0x00000024023b7981 */ /* 0x002362000c1e1900 */
[----:B------:R-:W-:Y:S05]  /*0c50*/  BRA `(.L_x_9) ;  /* 0x0000000000087947 */ /* 0x000fea0003800000 */
.L_x_10:
[----:B------:R-:W-:Y:S02]  /*0c60*/  ULDC UR4, c[0x0][0x584] ;  /* 0x0001610000047ab9 */ /* 0x000fe40000000800 */
[----:B-1----:R-:W-:-:S07]  /*0c70*/  IMAD.U32 R59, RZ, RZ, UR4 ;  /* 0x00000004ff3b7e24 */ /* 0x002fce000f8e00ff */
.L_x_9:
[----:B01----:R-:W0:Y:S01]  /*0c80*/  LDC R2, c[0x0][0x65c] ;  /* 0x00019700ff027b82 */ /* 0x003e220000000800 */
[----:B------:R-:W-:Y:S01]  /*0c90*/  ULDC UR6, c[0x0][0x28c] ;  /* 0x0000a30000067ab9 */ /* 0x000fe20000000800 */
[----:B------:R-:W-:Y:S01]  /*0ca0*/  ISETP.NE.AND P0, PT, R10, 0x2, PT ;  /* 0x000000020a00780c */ /* 0x000fe20003f05270 */
[----:B------:R-:W-:Y:S01]  /*0cb0*/  UIADD3 UR6, UR6, 0x7f, URZ ;  /* 0x0000007f06067890 */ /* 0x000fe2000fffe03f */
[----:B------:R-:W-:Y:S01]  /*0cc0*/  IMAD.U32 R10, RZ, RZ, UR12 ;  /* 0x0000000cff0a7e24 */ /* 0x000fe2000f8e00ff */
[----:B------:R-:W-:Y:S01]  /*0cd0*/  UMOV UR38, URZ ;  /* 0x0000003f00267c82 */ /* 0x000fe20008000000 */
[----:B------:R-:W-:Y:S01]  /*0ce0*/  UMOV UR39, URZ ;  /* 0x0000003f00277c82 */ /* 0x000fe20008000000 */
[----:B------:R-:W-:Y:S01]  /*0cf0*/  USHF.R.S32.HI UR7, URZ, 0x1f, UR6 ;  /* 0x0000001f3f077899 */ /* 0x000fe20008011406 */
[----:B------:R-:W-:-:S03]  /*0d00*/  ULDC.64 UR8, c[0x0][0x650] ;  /* 0x0001940000087ab9 */ /* 0x000fc60000000a00 */
[----:B------:R-:W-:-:S04]  /*0d10*/  ULEA.HI UR7, UR7, UR6, URZ, 0x7 ;  /* 0x0000000607077291 */ /* 0x000fc8000f8f383f */
[----:B------:R-:W-:Y:S01]  /*0d20*/  USHF.R.S32.HI UR40, URZ, 0x7, UR7 ;  /* 0x000000073f287899 */ /* 0x000fe20008011407 */
[----:B0-----:R-:W-:-:S13]  /*0d30*/  ISETP.NE.AND P1, PT, R2, 0x1, PT ;  /* 0x000000010200780c */ /* 0x001fda0003f25270 */
[----:B------:R-:W0:Y:S01]  /*0d40*/  @P1 LDC R17, c[0x0][0x10] ;  /* 0x00000400ff111b82 */ /* 0x000e220000000800 */
[----:B------:R-:W-:Y:S02]  /*0d50*/  @P1 IMAD.MOV.U32 R7, RZ, RZ, RZ ;  /* 0x000000ffff071224 */ /* 0x000fe400078e00ff */
[----:B------:R-:W-:-:S05]  /*0d60*/  @P1 IMAD.MOV.U32 R11, RZ, RZ, RZ ;  /* 0x000000ffff0b1224 */ /* 0x000fca00078e00ff */
[----:B------:R-:W1:Y:S01]  /*0d70*/  @!P1 LDC R3, c[0x0][0xc] ;  /* 0x00000300ff039b82 */ /* 0x000e620000000800 */
[----:B------:R-:W-:Y:S01]  /*0d80*/  ULDC UR4, c[0x0][0xc] ;  /* 0x0000030000047ab9 */ /* 0x000fe20000000800 */
[----:B------:R-:W-:Y:S02]  /*0d90*/  ULDC UR5, c[0x0][0x10] ;  /* 0x0000040000057ab9 */ /* 0x000fe40000000800 */
[----:B------:R-:W-:-:S04]  /*0da0*/  UIMAD.WIDE.U32 UR4, UR4, UR5, URZ ;  /* 0x00000005040472a5 */ /* 0x000fc8000f8e003f */
[----:B------:R-:W2:Y:S01]  /*0db0*/  LDC R0, c[0x0][0x14] ;  /* 0x00000500ff007b82 */ /* 0x000ea20000000800 */
[----:B0-----:R-:W-:-:S04]  /*0dc0*/  @P1 IMAD.WIDE.U32 R16, R17, UR12, R6 ;  /* 0x0000000c11101c25 */ /* 0x001fc8000f8e0006 */
[----:B------:R-:W-:Y:S02]  /*0dd0*/  @P1 IMAD.IADD R17, R17, 0x1, R11 ;  /* 0x0000000111111824 */ /* 0x000fe400078e020b */
[----:B------:R-:W-:Y:S02]  /*0de0*/  IMAD.MOV.U32 R11, RZ, RZ, RZ ;  /* 0x000000ffff0b7224 */ /* 0x000fe400078e00ff */
[----:B-1----:R-:W-:-:S04]  /*0df0*/  @!P1 IMAD.WIDE.U32 R10, R6, R3, R10 ;  /* 0x00000003060a9225 */ /* 0x002fc800078e000a */
[----:B------:R-:W-:Y:S02]  /*0e00*/  @!P1 IMAD.MOV.U32 R16, RZ, RZ, R10 ;  /* 0x000000ffff109224 */ /* 0x000fe400078e000a */
[----:B--2---:R-:W-:-:S04]  /*0e10*/  IMAD.WIDE.U32 R12, R0, UR4, RZ ;  /* 0x00000004000c7c25 */ /* 0x004fc8000f8e00ff */
[----:B------:R-:W-:Y:S01]  /*0e20*/  IMAD R3, R0, UR5, RZ ;  /* 0x0000000500037c24 */ /* 0x000fe2000f8e02ff */
[----:B------:R0:W-:Y:S01]  /*0e30*/  STL.64 [R1], R12 ;  /* 0x0000000c01007387 */ /* 0x0001e20000100a00 */
[----:B------:R-:W-:Y:S02]  /*0e40*/  @!P1 IMAD.MOV.U32 R17, RZ, RZ, R11 ;  /* 0x000000ffff119224 */ /* 0x000fe400078e000b */
[----:B------:R-:W-:Y:S01]  /*0e50*/  IMAD.IADD R0, R13, 0x1, R3 ;  /* 0x000000010d007824 */ /* 0x000fe200078e0203 */
[----:B------:R-:W-:Y:S06]  /*0e60*/  @P0 BRA `(.L_x_11) ;  /* 0x0000000000280947 */ /* 0x000fec0003800000 */
[----:B------:R-:W-:Y:S01]  /*0e70*/  UIMAD.WIDE.U32 UR4, UR40, 0x24924925, URZ ;  /* 0x24924925280478a5 */ /* 0x000fe2000f8e003f */
[----:B------:R-:W-:Y:S01]  /*0e80*/  IADD3 R16, P0, R16, R12, RZ ;  /* 0x0000000c10107210 */ /* 0x000fe20007f1e0ff */
[----:B------:R-:W-:Y:S02]  /*0e90*/  UISETP.GE.U32.AND UP0, UPT, UR40, 0x7, UPT ;  /* 0x000000072800788c */ /* 0x000fe4000bf06070 */
[----:B------:R-:W-:Y:S02]  /*0ea0*/  UIADD3 UR4, -UR5, UR40, URZ ;  /* 0x0000002805047290 */ /* 0x000fe4000fffe13f */
[----:B------:R-:W-:Y:S01]  /*0eb0*/  IMAD.X R17, R0, 0x1, R17, P0 ;  /* 0x0000000100117824 */ /* 0x000fe200000e0611 */
[----:B------:R-:W-:Y:S01]  /*0ec0*/  UMOV UR39, URZ ;  /* 0x0000003f00277c82 */ /* 0x000fe20008000000 */
[----:B------:R-:W-:-:S04]  /*0ed0*/  ULEA.HI UR4, UR4, UR5, URZ, 0x1f ;  /* 0x0000000504047291 */ /* 0x000fc8000f8ff83f */
[----:B------:R-:W-:-:S04]  /*0ee0*/  USHF.R.U32.HI UR4, URZ, 0x2, UR4 ;  /* 0x000000023f047899 */ /* 0x000fc80008011604 */
[----:B------:R-:W-:Y:S02]  /*0ef0*/  @UP0 ULOP3.LUT UR39, UR4, 0x1, URZ, 0xc0, !UPT ;  /* 0x0000000104270892 */ /* 0x000fe4000f8ec03f */
[----:B------:R-:W-:-:S12]  /*0f00*/  UIMAD UR38, UR4, -0x7, UR40 ;  /* 0xfffffff9042678a4 */ /* 0x000fd8000f8e0228 */
.L_x_11:
[----:B------:R-:W-:Y:S01]  /*0f10*/  ISETP.GE.U32.AND P0, PT, R16, UR8, PT ;  /* 0x0000000810007c0c */ /* 0x000fe2000bf06070 */
[----:B------:R-:W-:Y:S01]  /*0f20*/  IMAD.MOV.U32 R22, RZ, RZ, -0x1 ;  /* 0xffffffffff167424 */ /* 0x000fe200078e00ff */
[----:B------:R-:W-:Y:S01]  /*0f30*/  PRMT R3, RZ, 0x7610, R3 ;  /* 0x00007610ff037816 */ /* 0x000fe20000000003 */
[----:B------:R-:W-:Y:S01]  /*0f40*/  IMAD.MOV.U32 R18, RZ, RZ, -0x1 ;  /* 0xffffffffff127424 */ /* 0x000fe200078e00ff */
[----:B------:R-:W-:Y:S01]  /*0f50*/  ISETP.GE.U32.AND.EX P0, PT, R17, UR9, PT, P0 ;  /* 0x0000000911007c0c */ /* 0x000fe2000bf06100 */
[----:B------:R-:W-:-:S12]  /*0f60*/  IMAD.MOV.U32 R19, RZ, RZ, -0x1 ;  /* 0xffffffffff137424 */ /* 0x000fd800078e00ff */
[----:B------:R-:W-:Y:S05]  /*0f70*/  @P0 BRA `(.L_x_12) ;  /* 0x0000000400280947 */ /* 0x000fea0003800000 */
[----:B------:R-:W1:Y:S01]  /*0f80*/  LDC.64 R26, c[0x0][0x628] ;  /* 0x00018a00ff1a7b82 */ /* 0x000e620000000a00 */
[----:B------:R-:W-:Y:S02]  /*0f90*/  IMAD.MOV.U32 R10, RZ, RZ, R16 ;  /* 0x000000ffff0a7224 */ /* 0x000fe400078e0010 */
[----:B------:R-:W-:-:S05]  /*0fa0*/  IMAD.MOV.U32 R11, RZ, RZ, R17 ;  /* 0x000000ffff0b7224 */ /* 0x000fca00078e0011 */
[----:B------:R-:W2:Y:S08]  /*0fb0*/  LDC R18, c[0x0][0x630] ;  /* 0x00018c00ff127b82 */ /* 0x000eb00000000800 */
[----:B------:R-:W3:Y:S01]  /*0fc0*/  LDC.64 R28, c[0x0][0x620] ;  /* 0x00018800ff1c7b82 */ /* 0x000ee20000000a00 */
[----:B-1----:R-:W-:-:S04]  /*0fd0*/  ISETP.NE.U32.AND P0, PT, R26, RZ, PT ;  /* 0x000000ff1a00720c */ /* 0x002fc80003f05070 */
[----:B------:R-:W-:-:S13]  /*0fe0*/  ISETP.NE.AND.EX P0, PT, R27, RZ, PT, P0 ;  /* 0x000000ff1b00720c */ /* 0x000fda0003f05300 */
[----:B--23--:R-:W-:Y:S05]  /*0ff0*/  @!P0 BRA `(.L_x_13) ;  /* 0x0000000000288947 */ /* 0x00cfea0003800000 */
[----:B------:R-:W1:Y:S02]  /*1000*/  LDC R3, c[0x0][0x634] ;  /* 0x00018d00ff037b82 */ /* 0x000e640000000800 */
[----:B-1----:R-:W-:-:S05]  /*1010*/  IADD3 R3, P0, R16, R3, RZ ;  /* 0x0000000310037210 */ /* 0x002fca0007f1e0ff */
[----:B------:R-:W-:-:S04]  /*1020*/  IMAD.X R19, RZ, RZ, R17, P0 ;  /* 0x000000ffff137224 */ /* 0x000fc800000e0611 */
[----:B------:R-:W-:-:S04]  /*1030*/  IMAD.WIDE.U32 R10, R19, R26, RZ ;  /* 0x0000001a130a7225 */ /* 0x000fc800078e00ff */
[----:B0-----:R-:W-:-:S04]  /*1040*/  IMAD.WIDE.U32 R12, P0, R3, R27, R10 ;  /* 0x0000001b030c7225 */ /* 0x001fc8000780000a */
[----:B------:R-:W-:-:S04]  /*1050*/  IMAD.WIDE.U32 R10, R3, R26, RZ ;  /* 0x0000001a030a7225 */ /* 0x000fc800078e00ff */
[----:B------:R-:W-:Y:S01]  /*1060*/  IMAD.X R15, RZ, RZ, RZ, P0 ;  /* 0x000000ffff0f7224 */ /* 0x000fe200000e06ff */
[----:B------:R-:W-:Y:S01]  /*1070*/  IADD3 RZ, P0, R11, R12, RZ ;  /* 0x0000000c0bff7210 */ /* 0x000fe20007f1e0ff */
[----:B------:R-:W-:-:S04]  /*1080*/  IMAD.MOV.U32 R14, RZ, RZ, R13 ;  /* 0x000000ffff0e7224 */ /* 0x000fc800078e000d */
[----:B------:R-:W-:-:S08]  /*1090*/  IMAD.WIDE.U32.X R10, R19, R27, R14, P0 ;  /* 0x0000001b130a7225 */ /* 0x000fd000000e040e */
.L_x_13:
[----:B------:R-:W1:Y:S01]  /*10a0*/  LDC.64 R30, c[0x0][0x640] ;  /* 0x00019000ff1e7b82 */ /* 0x000e620000000a00 */
[-CC-:B------:R-:W-:Y:S01]  /*10b0*/  SHF.R.U64 R33, R10, R18.reuse, R11.reuse ;  /* 0x000000120a217219 */ /* 0x180fe2000000120b */
[----:B------:R-:W-:Y:S01]  /*10c0*/  IMAD.MOV.U32 R32, RZ, RZ, 0x1 ;  /* 0x00000001ff207424 */ /* 0x000fe200078e00ff */
[----:B------:R-:W-:Y:S02]  /*10d0*/  SHF.R.U32.HI R3, RZ, R18, R11 ;  /* 0x00000012ff037219 */ /* 0x000fe4000001160b */
[----:B0-----:R-:W-:-:S03]  /*10e0*/  IADD3 R13, P0, RZ, -R33, RZ ;  /* 0x80000021ff0d7210 */ /* 0x001fc60007f1e0ff */
[----:B------:R-:W0:Y:S02]  /*10f0*/  LDC R14, c[0x0][0x618] ;  /* 0x00018600ff0e7b82 */ /* 0x000e240000000800 */
[----:B------:R-:W-:Y:S02]  /*1100*/  IMAD.X R3, RZ, RZ, ~R3, P0 ;  /* 0x000000ffff037224 */ /* 0x000fe400000e0e03 */
[----:B------:R-:W-:-:S04]  /*1110*/  IMAD.WIDE.U32 R10, R13, R28, R16 ;  /* 0x0000001c0d0a7225 */ /* 0x000fc800078e0010 */
[----:B------:R-:W2:Y:S01]  /*1120*/  LDC R15, c[0x0][0x608] ;  /* 0x00018200ff0f7b82 */ /* 0x000ea20000000800 */
[----:B------:R-:W-:-:S04]  /*1130*/  IMAD R12, R3, R28, RZ ;  /* 0x0000001c030c7224 */ /* 0x000fc800078e02ff */
[----:B------:R-:W-:Y:S02]  /*1140*/  IMAD R3, R13, R29, R12 ;  /* 0x0000001d0d037224 */ /* 0x000fe400078e020c */
[----:B------:R-:W-:Y:S01]  /*1150*/  IMAD.MOV.U32 R12, RZ, RZ, -0x1 ;  /* 0xffffffffff0c7424 */ /* 0x000fe200078e00ff */
[----:B------:R-:W3:Y:S01]  /*1160*/  LDC R27, c[0x0][0x658] ;  /* 0x00019600ff1b7b82 */ /* 0x000ee20000000800 */
[----:B------:R-:W-:Y:S01]  /*1170*/  IMAD.IADD R3, R11, 0x1, R3 ;  /* 0x000000010b037824 */ /* 0x000fe200078e0203 */
[----:B-1----:R-:W-:-:S04]  /*1180*/  ISETP.NE.U32.AND P0, PT, R30, RZ, PT ;  /* 0x000000ff1e00720c */ /* 0x002fc80003f05070 */
[----:B------:R-:W-:Y:S02]  /*1190*/  ISETP.NE.AND.EX P0, PT, R31, RZ, PT, P0 ;  /* 0x000000ff1f00720c */ /* 0x000fe40003f05300 */
[----:B------:R-:W1:Y:S01]  /*11a0*/  LDC R26, c[0x0][0x600] ;  /* 0x00018000ff1a7b82 */ /* 0x000e620000000800 */
[-CC-:B0-----:R-:W-:Y:S02]  /*11b0*/  SHF.R.U64 R25, R10, R14.reuse, R3.reuse ;  /* 0x0000000e0a197219 */ /* 0x181fe40000001203 */
[----:B------:R-:W-:-:S05]  /*11c0*/  SHF.R.U32.HI R10, RZ, R14, R3 ;  /* 0x0000000eff0a7219 */ /* 0x000fca0000011603 */
[----:B------:R-:W0:Y:S01]  /*11d0*/  LDC R22, c[0x0][0x648] ;  /* 0x00019200ff167b82 */ /* 0x000e220000000800 */
[-CC-:B--2---:R-:W-:Y:S02]  /*11e0*/  SHF.R.U64 R35, R25, R15.reuse, R10.reuse ;  /* 0x0000000f19237219 */ /* 0x184fe4000000120a */
[----:B------:R-:W-:-:S05]  /*11f0*/  SHF.R.U32.HI R10, RZ, R15, R10 ;  /* 0x0000000fff0a7219 */ /* 0x000fca000001160a */
[----:B------:R-:W2:Y:S01]  /*1200*/  LDC R28, c[0x0][0x638] ;  /* 0x00018e00ff1c7b82 */ /* 0x000ea20000000800 */
[-CC-:B---3--:R-:W-:Y:S02]  /*1210*/  SHF.R.U64 R34, R35, R27.reuse, R10.reuse ;  /* 0x0000001b23227219 */ /* 0x188fe4000000120a */
[-C--:B------:R-:W-:Y:S02]  /*1220*/  SHF.L.U32 R3, R12, R27.reuse, RZ ;  /* 0x0000001b0c037219 */ /* 0x080fe400000006ff */
[----:B------:R-:W-:Y:S01]  /*1230*/  SHF.R.U32.HI R11, RZ, R27, R10 ;  /* 0x0000001bff0b7219 */ /* 0x000fe2000001160a */
[----:B------:R-:W-:Y:S01]  /*1240*/  IMAD.MOV.U32 R10, RZ, RZ, R34 ;  /* 0x000000ffff0a7224 */ /* 0x000fe200078e0022 */
[----:B------:R-:W-:Y:S01]  /*1250*/  LOP3.LUT R18, RZ, R3, RZ, 0x33, !PT ;  /* 0x00000003ff127212 */ /* 0x000fe200078e33ff */
[----:B------:R-:W3:Y:S01]  /*1260*/  LDC R29, c[0x0][0x610] ;  /* 0x00018400ff1d7b82 */ /* 0x000ee20000000800 */
[----:B------:R-:W-:Y:S05]  /*1270*/  @!P0 BRA `(.L_x_14) ;  /* 0x0000000000288947 */ /* 0x000fea0003800000 */
[----:B------:R-:W4:Y:S02]  /*1280*/  LDC R3, c[0x0][0x64c] ;  /* 0x00019300ff037b82 */ /* 0x000f240000000800 */
[----:B----4-:R-:W-:-:S05]  /*1290*/  IADD3 R3, P0, R34, R3, RZ ;  /* 0x0000000322037210 */ /* 0x010fca0007f1e0ff */
[----:B------:R-:W-:-:S04]  /*12a0*/  IMAD.X R19, RZ, RZ, R11, P0 ;  /* 0x000000ffff137224 */ /* 0x000fc800000e060b */
[----:B------:R-:W-:-:S04]  /*12b0*/  IMAD.WIDE.U32 R10, R19, R30, RZ ;  /* 0x0000001e130a7225 */ /* 0x000fc800078e00ff */
[----:B------:R-:W-:-:S04]  /*12c0*/  IMAD.WIDE.U32 R12, P0, R3, R31, R10 ;  /* 0x0000001f030c7225 */ /* 0x000fc8000780000a */
[----:B------:R-:W-:-:S04]  /*12d0*/  IMAD.WIDE.U32 R10, R3, R30, RZ ;  /* 0x0000001e030a7225 */ /* 0x000fc800078e00ff */
[----:B------:R-:W-:Y:S01]  /*12e0*/  IMAD.X R15, RZ, RZ, RZ, P0 ;  /* 0x000000ffff0f7224 */ /* 0x000fe200000e06ff */
[----:B------:R-:W-:Y:S01]  /*12f0*/  IADD3 RZ, P0, R11, R12, RZ ;  /* 0x0000000c0bff7210 */ /* 0x000fe20007f1e0ff */
[----:B------:R-:W-:-:S04]  /*1300*/  IMAD.MOV.U32 R14, RZ, RZ, R13 ;  /* 0x000000ffff0e7224 */ /* 0x000fc800078e000d */
[----:B------:R-:W-:-:S08]  /*1310*/  IMAD.WIDE.U32.X R10, R19, R31, R14, P0 ;  /* 0x0000001f130a7225 */ /* 0x000fd000000e040e */
.L_x_14:
[----:B0-----:R-:W-:Y:S01]  /*1320*/  SHF.R.U64 R7, R10, R22, R11 ;  /* 0x000000160a077219 */ /* 0x001fe2000000120b */
[----:B-1----:R-:W-:Y:S01]  /*1330*/  VIADD R10, R26, 0xffffffff ;  /* 0xffffffff1a0a7836 */ /* 0x002fe20000000000 */
[----:B------:R-:W-:Y:S01]  /*1340*/  SHF.L.U32 R3, R32, R27, RZ ;  /* 0x0000001b20037219 */ /* 0x000fe200000006ff */
[----:B------:R-:W-:Y:S01]  /*1350*/  @P1 IMAD R20, R21, R24, R6 ;  /* 0x0000001815141224 */ /* 0x000fe200078e0206 */
[----:B------:R-:W-:Y:S01]  /*1360*/  LOP3.LUT R18, R35, R18, RZ, 0xc0, !PT ;  /* 0x0000001223127212 */ /* 0x000fe200078ec0ff */
[----:B------:R-:W-:Y:S01]  /*1370*/  IMAD.MOV R11, RZ, RZ, -R7 ;  /* 0x000000ffff0b7224 */ /* 0x000fe200078e0a07 */
[----:B------:R-:W-:Y:S01]  /*1380*/  LOP3.LUT R10, R25, R10, RZ, 0xc0, !PT ;  /* 0x0000000a190a7212 */ /* 0x000fe200078ec0ff */
[----:B------:R-:W-:Y:S02]  /*1390*/  IMAD.MOV.U32 R6, RZ, RZ, 0x1 ;  /* 0x00000001ff067424 */ /* 0x000fe400078e00ff */
[----:B------:R-:W-:Y:S02]  /*13a0*/  IMAD R7, R3, R7, R18 ;  /* 0x0000000703077224 */ /* 0x000fe400078e0212 */
[----:B--2---:R-:W-:-:S02]  /*13b0*/  IMAD R3, R11, R28, R34 ;  /* 0x0000001c0b037224 */ /* 0x004fc400078e0222 */
[----:B---3--:R-:W-:Y:S02]  /*13c0*/  IMAD R22, R7, R29, R20 ;  /* 0x0000001d07167224 */ /* 0x008fe400078e0214 */
[----:B------:R-:W-:Y:S01]  /*13d0*/  IMAD R7, R3, R26, R10 ;  /* 0x0000001a03077224 */ /* 0x000fe200078e020a */
[----:B------:R-:W-:Y:S01]  /*13e0*/  PRMT R3, R6, 0x7610, R3 ;  /* 0x0000761006037816 */ /* 0x000fe20000000003 */
[----:B------:R-:W-:-:S03]  /*13f0*/  IMAD.MOV.U32 R19, RZ, RZ, R33 ;  /* 0x000000ffff137224 */ /* 0x000fc600078e0021 */
[----:B------:R-:W-:Y:S02]  /*1400*/  SEL R18, R7, R22, !P1 ;  /* 0x0000001607127207 */ /* 0x000fe40004800000 */
[----:B------:R-:W-:-:S07]  /*1410*/  SEL R22, R22, R7, !P1 ;  /* 0x0000000716167207 */ /* 0x000fce0004800000 */
.L_x_12:
[----:B------:R-:W-:Y:S05]  /*1420*/  @!P2 BRA `(.L_x_15) ;  /* 0x00000000000ca947 */ /* 0x000fea0003800000 */
[----:B------:R-:W-:Y:S01]  /*1430*/  UCGABAR_WAIT ;  /* 0x0000000000007dc7 */ /* 0x000fe20008000000 */
[----:B------:R-:W-:Y:S01]  /*1440*/  CCTL.IVALL ;  /* 0x00000000ff00798f */ /* 0x000fe20002000000 */
[----:B------:R-:W-:Y:S05]  /*1450*/  BRA `(.L_x_16) ;  /* 0x0000000000047947 */ /* 0x000fea0003800000 */
.L_x_15:
[----:B------:R-:W-:Y:S06]  /*1460*/  BAR.SYNC.DEFER_BLOCKING 0x0 ;  /* 0x0000000000007b1d */ /* 0x000fec0000010000 */
.L_x_16:
[----:B------:R-:W-:Y:S05]  /*1470*/  @!P3 BRA `(.L_x_17) ;  /* 0x0000003800f8b947 */ /* 0x000fea0003800000 */
[----:B------:R-:W-:-:S13]  /*1480*/  ISETP.GT.U32.AND P0, PT, R36, 0x1, PT ;  /* 0x000000012400780c */ /* 0x000fda0003f04070 */
[----:B------:R-:W-:Y:S05]  /*1490*/  @P0 EXIT ;  /* 0x000000000000094d */ /* 0x000fea0003800000 */
.L_x_18:
[----:B------:R-:W-:-:S08]  /*14a0*/  NOP ;  /* 0x0000000000007918 */ /* 0x000fd00000000000 */
[----:B------:R-:W1:Y:S02]  /*14b0*/  USETMAXREG.TRY_ALLOC.CTAPOOL UP0, 0xe8 ;  /* 0x000000e8000079c8 */ /* 0x000e640008000600 */
[----:B-1----:R-:W-:-:S13]  /*14c0*/  PLOP3.LUT P0, PT, PT, PT, UP0, 0x80, 0x0 ;  /* 0x000000000000781c */ /* 0x002fda0003f0f008 */
[----:B------:R-:W-:Y:S05]  /*14d0*/  @!P0 BRA `(.L_x_18) ;  /* 0xfffffffc00f08947 */ /* 0x000fea000383ffff */
[----:B------:R-:W-:-:S13]  /*14e0*/  LOP3.LUT P0, RZ, R3, 0xff, RZ, 0xc0, !PT ;  /* 0x000000ff03ff7812 */ /* 0x000fda000780c0ff */
[----:B------:R-:W-:Y:S05]  /*14f0*/  @!P0 EXIT ;  /* 0x000000000000894d */ /* 0x000fea0003800000 */
[----:B------:R-:W2:Y:S01]  /*1500*/  LDL.64 R6, [R1] ;  /* 0x0000000001067983 */ /* 0x000ea20000100a00 */
[CC--:B------:R-:W-:Y:S01]  /*1510*/  LEA.HI R3, R8.reuse, R5.reuse, RZ, 0x2 ;  /* 0x0000000508037211 */ /* 0x0c0fe200078f10ff */
[----:B------:R-:W1:Y:S01]  /*1520*/  S2UR UR4, SR_CgaCtaId ;  /* 0x00000000000479c3 */ /* 0x000e620000008800 */
[----:B------:R-:W-:Y:S01]  /*1530*/  LEA.HI R8, R8, R5, RZ, 0x5 ;  /* 0x0000000508087211 */ /* 0x000fe200078f28ff */
[----:B------:R-:W-:Y:S01]  /*1540*/  UMOV UR41, 0x400 ;  /* 0x0000040000297882 */ /* 0x000fe20000000000 */
[----:B------:R-:W-:Y:S01]  /*1550*/  LOP3.LUT R4, R3, 0xfffffffc, RZ, 0xc0, !PT ;  /* 0xfffffffc03047812 */ /* 0x000fe200078ec0ff */
[----:B------:R-:W-:Y:S01]  /*1560*/  UISETP.LT.AND UP0, UPT, UR40, 0x1, UPT ;  /* 0x000000012800788c */ /* 0x000fe2000bf01270 */
[--C-:B------:R-:W-:Y:S01]  /*1570*/  SHF.R.S32.HI R60, RZ, 0x2, R3.reuse ;  /* 0x00000002ff3c7819 */ /* 0x100fe20000011403 */
[----:B------:R-:W-:Y:S01]  /*1580*/  UIADD3 UR5, UR43, -0x1, URZ ;  /* 0xffffffff2b057890 */ /* 0x000fe2000fffe03f */
[----:B------:R-:W-:Y:S01]  /*1590*/  SHF.R.S32.HI R3, RZ, 0x1f, R3 ;  /* 0x0000001fff037819 */ /* 0x000fe20000011403 */
[----:B------:R-:W3:Y:S01]  /*15a0*/  LDC R66, c[0x0][0x658] ;  /* 0x00019600ff427b82 */ /* 0x000ee20000000800 */
[----:B------:R-:W-:Y:S01]  /*15b0*/  USEL UR42, UR40, 0x1, UP0 ;  /* 0x00000001282a7887 */ /* 0x000fe20008000000 */
[----:B------:R-:W-:Y:S01]  /*15c0*/  IMAD.IADD R4, R5, 0x1, -R4 ;  /* 0x0000000105047824 */ /* 0x000fe200078e0a04 */
[----:B------:R-:W-:Y:S01]  /*15d0*/  LEA.HI R3, R3, R60, RZ, 0x3 ;  /* 0x0000003c03037211 */ /* 0x000fe200078f18ff */
[----:B------:R-:W-:Y:S01]  /*15e0*/  UISETP.NE.AND UP0, UPT, UR5, URZ, UPT ;  /* 0x0000003f0500728c */ /* 0x000fe2000bf05270 */
[----:B------:R-:W-:Y:S01]  /*15f0*/  IMAD.MOV.U32 R5, RZ, RZ, 0x1 ;  /* 0x00000001ff057424 */ /* 0x000fe200078e00ff */
[----:B------:R-:W-:Y:S01]  /*1600*/  ULDC UR8, c[0x0][0x284] ;  /* 0x0000a10000087ab9 */ /* 0x000fe20000000800 */
[----:B------:R-:W-:Y:S01]  /*1610*/  LOP3.LUT R3, R3, 0xfffffff8, RZ, 0xc0, !PT ;  /* 0xfffffff803037812 */ /* 0x000fe200078ec0ff */
[----:B------:R-:W4:Y:S01]  /*1620*/  LDC.64 R64, c[0x0][0x5c8] ;  /* 0x00017200ff407b82 */ /* 0x000f220000000a00 */
[----:B------:R-:W-:Y:S01]  /*1630*/  USEL UR7, URZ, 0x1, UP0 ;  /* 0x000000013f077887 */ /* 0x000fe20008000000 */
[----:B------:R-:W-:Y:S01]  /*1640*/  IMAD.SHL.U32 R62, R4, 0x2, RZ ;  /* 0x00000002043e7824 */ /* 0x000fe200078e00ff */
[----:B------:R-:W-:Y:S01]  /*1650*/  LOP3.LUT R74, R23, 0x1, RZ, 0xfc, !PT ;  /* 0x00000001174a7812 */ /* 0x000fe200078efcff */
[----:B------:R-:W-:Y:S01]  /*1660*/  IMAD.IADD R60, R60, 0x1, -R3 ;  /* 0x000000013c3c7824 */ /* 0x000fe200078e0a03 */
[----:B------:R-:W-:Y:S01]  /*1670*/  SHF.R.S32.HI R3, RZ, 0x5, R8 ;  /* 0x00000005ff037819 */ /* 0x000fe20000011408 */
[----:B------:R-:W-:Y:S01]  /*1680*/  USHF.L.U32 UR47, UR40, 0x1, URZ ;  /* 0x00000001282f7899 */ /* 0x000fe2000800063f */
[----:B------:R-:W-:Y:S01]  /*1690*/  IMAD.U32 R75, RZ, RZ, UR7 ;  /* 0x00000007ff4b7e24 */ /* 0x000fe2000f8e00ff */
[----:B------:R-:W0:Y:S01]  /*16a0*/  LDC R67, c[0x0][0x288] ;  /* 0x0000a200ff437b82 */ /* 0x000e220000000800 */
[--C-:B------:R-:W-:Y:S01]  /*16b0*/  SHF.R.S32.HI R61, RZ, 0x1f, R60.reuse ;  /* 0x0000001fff3d7819 */ /* 0x100fe2000001143c */
[----:B-1----:R-:W-:Y:S01]  /*16c0*/  ULEA UR41, UR4, UR41, 0x18 ;  /* 0x0000002904297291 */ /* 0x002fe2000f8ec03f */
[C---:B------:R-:W-:Y:S01]  /*16d0*/  IMAD R71, R3.reuse, -0x10, -R60 ;  /* 0xfffffff003477824 */ /* 0x040fe200078e0a3c */
[----:B------:R-:W-:Y:S01]  /*16e0*/  USHF.L.U32 UR4, UR5, 0x3, URZ ;  /* 0x0000000305047899 */ /* 0x000fe2000800063f */
[----:B------:R-:W-:Y:S01]  /*16f0*/  SHF.R.S32.HI R63, RZ, 0x1f, R62 ;  /* 0x0000001fff3f7819 */ /* 0x000fe2000001143e */
[----:B------:R-:W-:Y:S01]  /*1700*/  IMAD.WIDE R60, R3, 0x10, R60 ;  /* 0x00000010033c7825 */ /* 0x000fe200078e023c */
[----:B------:R-:W-:Y:S01]  /*1710*/  UIADD3 UR5, UR41, 0x180, URZ ;  /* 0x0000018029057890 */ /* 0x000fe2000fffe03f */
[----:B------:R-:W1:Y:S01]  /*1720*/  LDC R69, c[0x0][0x600] ;  /* 0x00018000ff457b82 */ /* 0x000e620000000800 */
[----:B------:R-:W-:Y:S01]  /*1730*/  UIADD3 UR6, UR41, 0x1c180, URZ ;  /* 0x0001c18029067890 */ /* 0x000fe2000fffe03f */
[----:B------:R-:W-:Y:S01]  /*1740*/  IMAD.MOV.U32 R3, RZ, RZ, -0x1 ;  /* 0xffffffffff037424 */ /* 0x000fe200078e00ff */
[----:B------:R-:W-:Y:S01]  /*1750*/  USHF.R.U32.HI UR5, URZ, 0x4, UR5 ;  /* 0x000000043f057899 */ /* 0x000fe20008011605 */
[----:B------:R-:W-:Y:S01]  /*1760*/  VIADD R71, R71, UR8 ;  /* 0x0000000847477c36 */ /* 0x000fe20008000000 */
[----:B------:R-:W-:-:S02]  /*1770*/  USHF.R.U32.HI UR6, URZ, 0x4, UR6 ;  /* 0x000000043f067899 */ /* 0x000fc40008011606 */
[-C--:B---3--:R-:W-:Y:S01]  /*1780*/  SHF.L.U32 R3, R3, R66.reuse, RZ ;  /* 0x0000004203037219 */ /* 0x088fe200000006ff */
[----:B------:R-:W-:Y:S01]  /*1790*/  UIADD3 UR48, UR41, 0x80, URZ ;  /* 0x0000008029307890 */ /* 0x000fe2000fffe03f */
[C---:B----4-:R-:W-:Y:S01]  /*17a0*/  SHF.L.U64.HI R65, R64.reuse, 0x3, R65 ;  /* 0x0000000340417819 */ /* 0x050fe20000010241 */
[----:B------:R-:W-:Y:S01]  /*17b0*/  ULOP3.LUT UR4, UR4, 0x8, URZ, 0xc0, !UPT ;  /* 0x0000000804047892 */ /* 0x000fe2000f8ec03f */
[----:B------:R-:W-:Y:S01]  /*17c0*/  SHF.L.U32 R66, R5, R66, RZ ;  /* 0x0000004205427219 */ /* 0x000fe200000006ff */
[----:B------:R-:W-:Y:S01]  /*17d0*/  ULOP3.LUT UR5, UR5, 0x3fff, URZ, 0xc0, !UPT ;  /* 0x00003fff05057892 */ /* 0x000fe2000f8ec03f */
[----:B------:R-:W-:Y:S01]  /*17e0*/  IMAD.SHL.U32 R64, R64, 0x8, RZ ;  /* 0x0000000840407824 */ /* 0x000fe200078e00ff */
[----:B------:R-:W-:Y:S01]  /*17f0*/  ULOP3.LUT UR6, UR6, 0x3fff, URZ, 0xc0, !UPT ;  /* 0x00003fff06067892 */ /* 0x000fe2000f8ec03f */
[----:B------:R-:W-:Y:S01]  /*1800*/  LOP3.LUT R70, RZ, R3, RZ, 0x33, !PT ;  /* 0x00000003ff467212 */ /* 0x000fe200078e33ff */
[----:B0-----:R-:W-:Y:S01]  /*1810*/  IMAD R67, R4, -0x2, R67 ;  /* 0xfffffffe04437824 */ /* 0x001fe200078e0243 */
[----:B------:R-:W-:-:S02]  /*1820*/  UIADD3 UR42, -UR42, UR40, URZ ;  /* 0x000000282a2a7290 */ /* 0x000fc4000fffe13f */
[----:B------:R-:W-:Y:S02]  /*1830*/  ULEA UR43, UR43, UR48, 0x3 ;  /* 0x000000302b2b7291 */ /* 0x000fe4000f8e183f */
[----:B------:R-:W-:Y:S02]  /*1840*/  ULOP3.LUT UR49, UR4, 0x8, URZ, 0x3c, !UPT ;  /* 0x0000000804317892 */ /* 0x000fe4000f8e3c3f */
[----:B------:R-:W-:Y:S01]  /*1850*/  ULOP3.LUT UR44, UR4, 0x18, URZ, 0x3c, !UPT ;  /* 0x00000018042c7892 */ /* 0x000fe2000f8e3c3f */
[----:B-1----:R-:W-:Y:S01]  /*1860*/  VIADD R69, R69, 0xffffffff ;  /* 0xffffffff45457836 */ /* 0x002fe20000000000 */
[----:B------:R-:W-:Y:S02]  /*1870*/  ULOP3.LUT UR45, UR5, 0x10000, URZ, 0xfc, !UPT ;  /* 0x00010000052d7892 */ /* 0x000fe4000f8efc3f */
[----:B------:R-:W-:Y:S01]  /*1880*/  ULOP3.LUT UR46, UR6, 0x10000, URZ, 0xfc, !UPT ;  /* 0x00010000062e7892 */ /* 0x000fe2000f8efc3f */
[----:B--2---:R-:W-:-:S11]  /*1890*/  SHF.L.U64.HI R68, R6, 0x1, R0 ;  /* 0x0000000106447819 */ /* 0x004fd60000010200 */
.L_x_104:
[----:B------:R-:W-:-:S04]  /*18a0*/  SHF.L.U32 R0, R75, 0x1f, RZ ;  /* 0x0000001f4b007819 */ /* 0x000fc800000006ff */
[----:B------:R-:W0:Y:S02]  /*18b0*/  SYNCS.PHASECHK.TRANS64.TRYWAIT P0, [UR43+-0x8], R0 ;  /* 0xfffff800ff0075a7 */ /* 0x000e24000800016b */
[----:B01-345:R-:W-:Y:S05]  /*18c0*/  @!P0 BRA `(.L_x_19) ;  /* 0x0000004800dc8947 */ /* 0x03bfea0003800000 */
.L_x_129:
[----:B------:R-:W-:Y:S02]  /*18d0*/  ULDC UR4, c[0x0][0x28c] ;  /* 0x0000a30000047ab9 */ /* 0x000fe40000000800 */
[----:B------:R-:W-:-:S13]  /*18e0*/  ISETP.LT.AND P0, PT, RZ, UR4, PT ;  /* 0x00000004ff007c0c */ /* 0x000fda000bf01270 */
[----:B------:R-:W-:Y:S05]  /*18f0*/  @P0 BRA `(.L_x_20) ;  /* 0x0000000000400947 */ /* 0x000fea0003800000 */
[----:B0-----:R-:W-:Y:S01]  /*1900*/  MOV R0, 0x0 ;  /* 0x0000000000007802 */ /* 0x001fe20000000f00 */
[----:B------:R-:W-:Y:S01]  /*1910*/  ULDC.64 UR4, c[0x4][0x68] ;  /* 0x01001a0000047ab9 */ /* 0x000fe20000000a00 */
[----:B------:R-:W-:Y:S01]  /*1920*/  ULDC.64 UR6, c[0x4][0x8] ;  /* 0x0100020000067ab9 */ /* 0x000fe20000000a00 */
[----:B------:R-:W-:Y:S01]  /*1930*/  IMAD.U32 R4, RZ, RZ, UR4 ;  /* 0x00000004ff047e24 */ /* 0x000fe2000f8e00ff */
[----:B------:R0:W1:Y:S01]  /*1940*/  LDC.64 R14, c[0x4][R0] ;  /* 0x01000000000e7b82 */ /* 0x0000620000000a00 */
[----:B------:R-:W-:Y:S01]  /*1950*/  IMAD.U32 R5, RZ, RZ, UR5 ;  /* 0x00000005ff057e24 */ /* 0x000fe2000f8e00ff */
[----:B------:R-:W-:Y:S01]  /*1960*/  ULDC.64 UR4, c[0x4][0x70] ;  /* 0x01001c0000047ab9 */ /* 0x000fe20000000a00 */
[----:B------:R-:W-:Y:S02]  /*1970*/  IMAD.U32 R10, RZ, RZ, UR6 ;  /* 0x00000006ff0a7e24 */ /* 0x000fe4000f8e00ff */
[----:B------:R-:W-:Y:S02]  /*1980*/  IMAD.U32 R6, RZ, RZ, UR4 ;  /* 0x00000004ff067e24 */ /* 0x000fe4000f8e00ff */
[----:B------:R-:W-:-:S02]  /*1990*/  IMAD.U32 R7, RZ, RZ, UR5 ;  /* 0x00000005ff077e24 */ /* 0x000fc4000f8e00ff */
[----:B------:R-:W-:Y:S02]  /*19a0*/  IMAD.U32 R11, RZ, RZ, UR7 ;  /* 0x00000007ff0b7e24 */ /* 0x000fe4000f8e00ff */
[----:B------:R-:W-:Y:S02]  /*19b0*/  IMAD.MOV.U32 R8, RZ, RZ, 0x1e1 ;  /* 0x000001e1ff087424 */ /* 0x000fe400078e00ff */
[----:B------:R-:W-:Y:S02]  /*19c0*/  IMAD.MOV.U32 R12, RZ, RZ, 0x1 ;  /* 0x00000001ff0c7424 */ /* 0x000fe400078e00ff */
[----:B0-----:R-:W-:-:S07]  /*19d0*/  IMAD.MOV.U32 R13, RZ, RZ, RZ ;  /* 0x000000ffff0d7224 */ /* 0x001fce00078e00ff */
[----:B------:R-:W-:-:S07]  /*19e0*/  LEPC R20, `(.L_x_20) ;  /* 0x000000001014794e */ /* 0x000fce0000000000 */
[----:B-1---5:R-:W-:Y:S05]  /*19f0*/  CALL.ABS.NOINC R14 ;  /* 0x000000000e007343 */ /* 0x022fea0003c00000 */
.L_x_20:
[----:B------:R-:W-:-:S13]  /*1a00*/  ISETP.NE.AND P0, PT, R74, 0x3, PT ;  /* 0x000000034a00780c */ /* 0x000fda0003f05270 */
[----:B------:R-:W-:Y:S05]  /*1a10*/  @!P0 BRA `(.L_x_21) ;  /* 0x0000000000048947 */ /* 0x000fea0003800000 */
[----:B------:R-:W-:Y:S01]  /*1a20*/  BPT.TRAP 0x1 ;  /* 0x000000040000795c */ /* 0x000fe20000300000 */
.L_x_21:
[----:B0-----:R-:W-:Y:S02]  /*1a30*/  IMAD.U32 R3, RZ, RZ, UR38 ;  /* 0x00000026ff037e24 */ /* 0x001fe4000f8e00ff */
[----:B------:R-:W-:-:S03]  /*1a40*/  IMAD.U32 R0, RZ, RZ, UR39 ;  /* 0x00000027ff007e24 */ /* 0x000fc6000f8e00ff */
[----:B------:R-:W-:Y:S02]  /*1a50*/  LEA R3, R3, UR41, 0x3 ;  /* 0x0000002903037c11 */ /* 0x000fe4000f8e18ff */
[----:B------:R-:W-:-:S04]  /*1a60*/  SHF.L.U32 R0, R0, 0x1f, RZ ;  /* 0x0000001f00007819 */ /* 0x000fc800000006ff */
[----:B------:R0:W1:Y:S01]  /*1a70*/  SYNCS.PHASECHK.TRANS64.TRYWAIT P1, [R3+URZ], R0 ;  /* 0x00000000030075a7 */ /* 0x000062000802017f */
[----:B------:R-:W-:Y:S05]  /*1a80*/  @!P0 BRA `(.L_x_22) ;  /* 0x0000000000048947 */ /* 0x000fea0003800000 */
[----:B------:R-:W-:Y:S01]  /*1a90*/  BPT.TRAP 0x1 ;  /* 0x000000040000795c */ /* 0x000fe20000300000 */
.L_x_22:
[----:B-1----:R-:W-:Y:S05]  /*1aa0*/  @P1 BRA `(.L_x_23) ;  /* 0x0000000000081947 */ /* 0x002fea0003800000 */
[----:B------:R-:W1:Y:S02]  /*1ab0*/  SYNCS.PHASECHK.TRANS64.TRYWAIT P1, [R3+URZ], R0 ;  /* 0x00000000030075a7 */ /* 0x000e64000802017f */
[----:B-1----:R-:W-:Y:S05]  /*1ac0*/  @!P1 BRA `(.L_x_24) ;  /* 0x0000004800749947 */ /* 0x002fea0003800000 */
.L_x_23:
[----:B------:R-:W-:Y:S05]  /*1ad0*/  WARPSYNC.ALL ;  /* 0x0000000000007948 */ /* 0x000fea0003800000 */
[----:B------:R-:W-:Y:S01]  /*1ae0*/  ULEA UR8, UR38, UR45, 0xa ;  /* 0x0000002d26087291 */ /* 0x000fe2000f8e503f */
[----:B------:R-:W-:Y:S01]  /*1af0*/  WARPGROUP.ARRIVE ;  /* 0x00000000000079c5 */ /* 0x000fe20000000000 */
[----:B------:R-:W-:Y:S01]  /*1b00*/  ULEA UR9, UR38, UR46, 0xa ;  /* 0x0000002e26097291 */ /* 0x000fe2000f8e503f */
[----:B01----:R-:W-:Y:S01]  /*1b10*/  IMAD.U32 R0, RZ, RZ, UR42 ;  /* 0x0000002aff007e24 */ /* 0x003fe2000f8e00ff */
[----:B------:R-:W-:Y:S01]  /*1b20*/  UMOV UR5, 0x40000040 ;  /* 0x4000004000057882 */ /* 0x000fe20000000000 */
[----:B------:R-:W-:-:S02]  /*1b30*/  UMOV UR7, 0x40000040 ;  /* 0x4000004000077882 */ /* 0x000fc40000000000 */
[----:B------:R-:W-:Y:S01]  /*1b40*/  UMOV UR4, UR8 ;  /* 0x0000000800047c82 */ /* 0x000fe20008000000 */
[----:B------:R-:W-:Y:S01]  /*1b50*/  ISETP.GE.AND P1, PT, R0, 0x1, PT ;  /* 0x000000010000780c */ /* 0x000fe20003f26270 */
[----:B------:R-:W-:Y:S02]  /*1b60*/  UMOV UR6, UR9 ;  /* 0x0000000900067c82 */ /* 0x000fe40008000000 */
[----:B------:R-:W-:Y:S01]  /*1b70*/  HGMMA.64x64x16.F32 R24, gdesc[UR4], RZ, !UPT, gsb0 ;  /* 0x00e00000041879f0 */ /* 0x000fe2000c0008ff */
[----:B------:R-:W-:Y:S02]  /*1b80*/  UIADD3 UR4, UR8, 0x2, URZ ;  /* 0x0000000208047890 */ /* 0x000fe4000fffe03f */
[----:B------:R-:W-:Y:S01]  /*1b90*/  UIADD3 UR6, UR9, 0x2, URZ ;  /* 0x0000000209067890 */ /* 0x000fe2000fffe03f */
[----:B------:R-:W-:Y:S01]  /*1ba0*/  UMOV UR5, 0x40000040 ;  /* 0x4000004000057882 */ /* 0x000fe20000000000 */
[----:B------:R-:W-:Y:S01]  /*1bb0*/  UMOV UR7, 0x40000040 ;  /* 0x4000004000077882 */ /* 0x000fe20000000000 */
[----:B------:R-:W-:-:S02]  /*1bc0*/  WARPGROUP.DEPBAR.LE gsb0, 0x0 ;  /* 0x00008000000079c5 */ /* 0x000fc40000010000 */
[----:B------:R-:W-:-:S06]  /*1bd0*/  WARPGROUP.ARRIVE ;  /* 0x00000000000079c5 */ /* 0x000fcc0000000000 */
[----:B------:R-:W-:Y:S01]  /*1be0*/  HGMMA.64x64x16.F32 R24, gdesc[UR4], R24, gsb0 ;  /* 0x00e00000041879f0 */ /* 0x000fe20008000818 */
[----:B------:R-:W-:Y:S02]  /*1bf0*/  UIADD3 UR4, UR8, 0x4, URZ ;  /* 0x0000000408047890 */ /* 0x000fe4000fffe03f */
[----:B------:R-:W-:Y:S01]  /*1c00*/  UIADD3 UR6, UR9, 0x4, URZ ;  /* 0x0000000409067890 */ /* 0x000fe2000fffe03f */
[----:B------:R-:W-:Y:S01]  /*1c10*/  UMOV UR5, 0x40000040 ;  /* 0x4000004000057882 */ /* 0x000fe20000000000 */
[----:B------:R-:W-:Y:S01]  /*1c20*/  UMOV UR7, 0x40000040 ;  /* 0x4000004000077882 */ /* 0x000fe20000000000 */
[----:B------:R-:W-:Y:S02]  /*1c30*/  WARPGROUP.DEPBAR.LE gsb0, 0x0 ;  /* 0x00008000000079c5 */ /* 0x000fe40000010000 */
        /* <DEDUP_REMOVED lines=36> */
[----:B------:R-:W-:Y:S03]  /*1e80*/  HGMMA.64x64x16.F32 R24, gdesc[UR4], R24, gsb0 ;  /* 0x00e00000041879f0 */ /* 0x000fe60008000818 */
[----:B------:R-:W-:Y:S02]  /*1e90*/  WARPGROUP.DEPBAR.LE gsb0, 0x0 ;  /* 0x00008000000079c5 */ /* 0x000fe40000010000 */
[----:B------:R-:W-:Y:S05]  /*1ea0*/  @!P1 BRA `(.L_x_25) ;  /* 0x0000000400849947 */ /* 0x000fea0003800000 */
[----:B------:R-:W-:Y:S01]  /*1eb0*/  UIADD3 UR8, UR38, 0x1, URZ ;  /* 0x0000000126087890 */ /* 0x000fe2000fffe03f */
[----:B------:R-:W-:Y:S02]  /*1ec0*/  IMAD.U32 R0, RZ, RZ, UR42 ;  /* 0x0000002aff007e24 */ /* 0x000fe4000f8e00ff */
[----:B------:R-:W-:Y:S01]  /*1ed0*/  IMAD.U32 R3, RZ, RZ, UR38 ;  /* 0x00000026ff037e24 */ /* 0x000fe2000f8e00ff */
[----:B------:R-:W-:-:S04]  /*1ee0*/  UISETP.NE.AND UP0, UPT, UR8, 0x7, UPT ;  /* 0x000000070800788c */ /* 0x000fc8000bf05270 */
[----:B------:R-:W-:Y:S02]  /*1ef0*/  USEL UR4, URZ, 0x1, UP0 ;  /* 0x000000013f047887 */ /* 0x000fe40008000000 */
[----:B------:R-:W-:Y:S02]  /*1f00*/  USEL UR8, UR8, URZ, UP0 ;  /* 0x0000003f08087287 */ /* 0x000fe40008000000 */
[----:B------:R-:W-:-:S06]  /*1f10*/  ULOP3.LUT UR4, UR39, UR4, URZ, 0x3c, !UPT ;  /* 0x0000000427047292 */ /* 0x000fcc000f8e3c3f */
[----:B------:R-:W-:-:S07]  /*1f20*/  IMAD.U32 R6, RZ, RZ, UR4 ;  /* 0x00000004ff067e24 */ /* 0x000fce000f8e00ff */
.L_x_32:
[----:B------:R-:W-:Y:S05]  /*1f30*/  @!P0 BRA `(.L_x_26) ;  /* 0x0000000000048947 */ /* 0x000fea0003800000 */
[----:B------:R-:W-:Y:S01]  /*1f40*/  BPT.TRAP 0x1 ;  /* 0x000000040000795c */ /* 0x000fe20000300000 */
.L_x_26:
[----:B------:R-:W-:Y:S01]  /*1f50*/  ULEA UR4, UR8, UR41, 0x3 ;  /* 0x0000002908047291 */ /* 0x000fe2000f8e183f */
[----:B------:R-:W-:-:S08]  /*1f60*/  SHF.L.U32 R4, R6, 0x1f, RZ ;  /* 0x0000001f06047819 */ /* 0x000fd000000006ff */
[----:B------:R0:W1:Y:S01]  /*1f70*/  SYNCS.PHASECHK.TRANS64.TRYWAIT P1, [UR4], R4 ;  /* 0x00000004ff0075a7 */ /* 0x0000620008020144 */
[----:B------:R-:W-:Y:S05]  /*1f80*/  @!P0 BRA `(.L_x_27) ;  /* 0x0000000000048947 */ /* 0x000fea0003800000 */
[----:B------:R-:W-:Y:S01]  /*1f90*/  BPT.TRAP 0x1 ;  /* 0x000000040000795c */ /* 0x000fe20000300000 */
.L_x_27:
[----:B-1----:R-:W-:Y:S05]  /*1fa0*/  @P1 BRA `(.L_x_28) ;  /* 0x0000000000081947 */ /* 0x002fea0003800000 */
[----:B------:R-:W1:Y:S02]  /*1fb0*/  SYNCS.PHASECHK.TRANS64.TRYWAIT P1, [UR4], R4 ;  /* 0x00000004ff0075a7 */ /* 0x000e640008020144 */
[----:B-1----:R-:W-:Y:S05]  /*1fc0*/  @!P1 BRA `(.L_x_29) ;  /* 0x0000004400489947 */ /* 0x002fea0003800000 */
.L_x_28:
[----:B------:R-:W-:Y:S01]  /*1fd0*/  ULEA UR9, UR8, UR45, 0xa ;  /* 0x0000002d08097291 */ /* 0x000fe2000f8e503f */
[----:B------:R-:W-:Y:S01]  /*1fe0*/  WARPGROUP.ARRIVE ;  /* 0x00000000000079c5 */ /* 0x000fe20000000000 */
[----:B------:R-:W-:Y:S01]  /*1ff0*/  ULEA UR10, UR8, UR46, 0xa ;  /* 0x0000002e080a7291 */ /* 0x000fe2000f8e503f */
[----:B------:R-:W-:Y:S01]  /*2000*/  UMOV UR5, 0x40000040 ;  /* 0x4000004000057882 */ /* 0x000fe20000000000 */
[----:B------:R-:W-:-:S03]  /*2010*/  UMOV UR7, 0x40000040 ;  /* 0x4000004000077882 */ /* 0x000fc60000000000 */
[----:B------:R-:W-:Y:S02]  /*2020*/  UMOV UR4, UR9 ;  /* 0x0000000900047c82 */ /* 0x000fe40008000000 */
[----:B------:R-:W-:Y:S02]  /*2030*/  UMOV UR6, UR10 ;  /* 0x0000000a00067c82 */ /* 0x000fe40008000000 */
[----:B------:R-:W-:Y:S01]  /*2040*/  HGMMA.64x64x16.F32 R24, gdesc[UR4], R24, gsb0 ;  /* 0x00e00000041879f0 */ /* 0x000fe20008000818 */
        /* <DEDUP_REMOVED lines=51> */
[----:B------:R-:W-:Y:S01]  /*2380*/  BPT.TRAP 0x1 ;  /* 0x000000040000795c */ /* 0x000fe20000300000 */
.L_x_30:
[----:B------:R-:W-:-:S13]  /*2390*/  ISETP.NE.AND P1, PT, R57, RZ, PT ;  /* 0x000000ff3900720c */ /* 0x000fda0003f25270 */
[----:B01----:R-:W-:-:S05]  /*23a0*/  @P1 LEA R4, R3, UR41, 0x3 ;  /* 0x0000002903041c11 */ /* 0x003fca000f8e18ff */
[----:B------:R-:W-:-:S05]  /*23b0*/  @P1 VIADD R5, R4, 0x38 ;  /* 0x0000003804051836 */ /* 0x000fca0000000000 */
[----:B------:R-:W-:-:S04]  /*23c0*/  @P1 PRMT R5, R56, 0x654, R5 ;  /* 0x0000065438051816 */ /* 0x000fc80000000005 */
[----:B------:R0:W-:Y:S01]  /*23d0*/  @P1 SYNCS.ARRIVE.TRANS64.RED.A1T0 RZ, [R5+URZ], RZ ;  /* 0x000000ff05ff19a7 */ /* 0x0001e2000810043f */
[----:B------:R-:W-:-:S13]  /*23e0*/  ISETP.GT.U32.AND P1, PT, R23, 0x1, PT ;  /* 0x000000011700780c */ /* 0x000fda0003f24070 */
[----:B0-----:R-:W-:Y:S05]  /*23f0*/  @P1 BRA `(.L_x_31) ;  /* 0x0000000000041947 */ /* 0x001fea0003800000 */
[----:B------:R-:W-:Y:S01]  /*2400*/  BPT.TRAP 0x1 ;  /* 0x000000040000795c */ /* 0x000fe20000300000 */
.L_x_31:
[----:B------:R-:W-:Y:S01]  /*2410*/  UIADD3 UR8, UR8, 0x1, URZ ;  /* 0x0000000108087890 */ /* 0x000fe2000fffe03f */
[C---:B------:R-:W-:Y:S01]  /*2420*/  ISETP.GT.AND P2, PT, R0.reuse, 0x1, PT ;  /* 0x000000010000780c */ /* 0x040fe20003f44270 */
[----:B------:R-:W-:Y:S02]  /*2430*/  VIADD R3, R3, 0x1 ;  /* 0x0000000103037836 */ /* 0x000fe40000000000 */
[----:B------:R-:W-:Y:S01]  /*2440*/  UISETP.NE.AND UP0, UPT, UR8, 0x7, UPT ;  /* 0x000000070800788c */ /* 0x000fe2000bf05270 */
[----:B------:R-:W-:Y:S02]  /*2450*/  VIADD R0, R0, 0xffffffff ;  /* 0xffffffff00007836 */ /* 0x000fe40000000000 */
[C---:B------:R-:W-:Y:S01]  /*2460*/  ISETP.NE.AND P1, PT, R3.reuse, 0x7, PT ;  /* 0x000000070300780c */ /* 0x040fe20003f25270 */
[----:B------:R-:W-:Y:S02]  /*2470*/  USEL UR4, URZ, 0x1, UP0 ;  /* 0x000000013f047887 */ /* 0x000fe40008000000 */
[----:B------:R-:W-:Y:S01]  /*2480*/  USEL UR8, UR8, URZ, UP0 ;  /* 0x0000003f08087287 */ /* 0x000fe20008000000 */
[----:B------:R-:W-:-:S03]  /*2490*/  SEL R3, R3, RZ, P1 ;  /* 0x000000ff03037207 */ /* 0x000fc60000800000 */
[----:B------:R-:W-:Y:S01]  /*24a0*/  LOP3.LUT R6, R6, UR4, RZ, 0x3c, !PT ;  /* 0x0000000406067c12 */ /* 0x000fe2000f8e3cff */
[----:B------:R-:W-:Y:S07]  /*24b0*/  @P2 BRA `(.L_x_32) ;  /* 0xfffffff8009c2947 */ /* 0x000fee000383ffff */
.L_x_25:
[----:B------:R-:W0:Y:S01]  /*24c0*/  LDC R0, c[0x0][0x28c] ;  /* 0x0000a300ff007b82 */ /* 0x000e220000000800 */
[----:B------:R-:W-:-:S04]  /*24d0*/  IMAD.U32 R3, RZ, RZ, UR49 ;  /* 0x00000031ff037e24 */ /* 0x000fc8000f8e00ff */
[----:B------:R1:W-:Y:S01]  /*24e0*/  SYNCS.ARRIVE.TRANS64.A1T0 RZ, [R3+UR48], RZ ;  /* 0x000000ff03ff79a7 */ /* 0x0003e20008100030 */
[----:B0-----:R-:W-:-:S13]  /*24f0*/  ISETP.GE.AND P1, PT, R0, 0x1, PT ;  /* 0x000000010000780c */ /* 0x001fda0003f26270 */
[----:B-1----:R-:W-:Y:S05]  /*2500*/  @!P1 BRA `(.L_x_33) ;  /* 0x0000000000509947 */ /* 0x002fea0003800000 */
[----:B------:R-:W-:Y:S05]  /*2510*/  @!P0 BRA `(.L_x_34) ;  /* 0x0000000000048947 */ /* 0x000fea0003800000 */
[----:B------:R-:W-:Y:S01]  /*2520*/  BPT.TRAP 0x1 ;  /* 0x000000040000795c */ /* 0x000fe20000300000 */
.L_x_34:
[----:B------:R-:W-:Y:S01]  /*2530*/  ISETP.NE.AND P0, PT, R57, RZ, PT ;  /* 0x000000ff3900720c */ /* 0x000fe20003f05270 */
[----:B------:R-:W-:Y:S01]  /*2540*/  BSSY B0, `(.L_x_35) ;  /* 0x000000e000007945 */ /* 0x000fe20003800000 */
[----:B------:R-:W-:-:S11]  /*2550*/  ISETP.GT.U32.AND P1, PT, R23, 0x1, PT ;  /* 0x000000011700780c */ /* 0x000fd60003f24070 */
[----:B------:R-:W-:Y:S05]  /*2560*/  @!P0 BRA `(.L_x_36) ;  /* 0x00000000002c8947 */ /* 0x000fea0003800000 */
[----:B------:R-:W-:-:S04]  /*2570*/  UIADD3 UR6, UR38, UR42, URZ ;  /* 0x0000002a26067290 */ /* 0x000fc8000fffe03f */
[----:B------:R-:W-:-:S04]  /*2580*/  UIMAD.WIDE.U32 UR4, UR6, 0x24924925, URZ ;  /* 0x24924925060478a5 */ /* 0x000fc8000f8e003f */
[----:B------:R-:W-:-:S04]  /*2590*/  UIADD3 UR4, UR6, -UR5, URZ ;  /* 0x8000000506047290 */ /* 0x000fc8000fffe03f */
[----:B------:R-:W-:-:S04]  /*25a0*/  ULEA.HI UR4, UR4, UR5, URZ, 0x1f ;  /* 0x0000000504047291 */ /* 0x000fc8000f8ff83f */
[----:B------:R-:W-:-:S04]  /*25b0*/  USHF.R.U32.HI UR4, URZ, 0x2, UR4 ;  /* 0x000000023f047899 */ /* 0x000fc80008011604 */
[----:B------:R-:W-:-:S04]  /*25c0*/  UIMAD UR4, UR4, -0x7, UR6 ;  /* 0xfffffff9040478a4 */ /* 0x000fc8000f8e0206 */
[----:B------:R-:W-:-:S04]  /*25d0*/  ULEA UR4, UR4, UR41, 0x3 ;  /* 0x0000002904047291 */ /* 0x000fc8000f8e183f */
[----:B------:R-:W-:-:S06]  /*25e0*/  UIADD3 UR4, UR4, 0x38, URZ ;  /* 0x0000003804047890 */ /* 0x000fcc000fffe03f */
[----:B------:R-:W-:-:S05]  /*25f0*/  IMAD.U32 R3, RZ, RZ, UR4 ;  /* 0x00000004ff037e24 */ /* 0x000fca000f8e00ff */
[----:B------:R-:W-:-:S04]  /*2600*/  PRMT R0, R56, 0x654, R3 ;  /* 0x0000065438007816 */ /* 0x000fc80000000003 */
[----:B------:R0:W-:Y:S03]  /*2610*/  SYNCS.ARRIVE.TRANS64.RED.A1T0 RZ, [R0+URZ], RZ ;  /* 0x000000ff00ff79a7 */ /* 0x0001e6000810043f */
.L_x_36:
[----:B------:R-:W-:Y:S05]  /*2620*/  BSYNC B0 ;  /* 0x0000000000007941 */ /* 0x000fea0003800000 */
.L_x_35:
[----:B------:R-:W-:Y:S05]  /*2630*/  @P1 BRA `(.L_x_33) ;  /* 0x0000000000041947 */ /* 0x000fea0003800000 */
[----:B------:R-:W-:Y:S01]  /*2640*/  BPT.TRAP 0x1 ;  /* 0x000000040000795c */ /* 0x000fe20000300000 */
.L_x_33:
[----:B0-----:R-:W-:Y:S01]  /*2650*/  SHF.L.U32 R0, R75, 0x1f, RZ ;  /* 0x0000001f4b007819 */ /* 0x001fe200000006ff */
[----:B------:R-:W-:Y:S01]  /*2660*/  UISETP.GE.U32.AND UP1, UPT, UR47, 0x7, UPT ;  /* 0x000000072f00788c */ /* 0x000fe2000bf26070 */
[----:B------:R-:W-:Y:S01]  /*2670*/  SHF.R.S32.HI R9, RZ, 0x1f, R19 ;  /* 0x0000001fff097819 */ /* 0x000fe20000011413 */
[----:B------:R-:W-:Y:S01]  /*2680*/  UIADD3 UR38, UR38, UR47, URZ ;  /* 0x0000002f26267290 */ /* 0x000fe2000fffe03f */
[----:B------:R-:W0:Y:S03]  /*2690*/  SYNCS.PHASECHK.TRANS64.TRYWAIT P0, [UR43+0x8], R0 ;  /* 0x00000800ff0075a7 */ /* 0x000e26000800016b */
[----:B------:R-:W-:-:S04]  /*26a0*/  UISETP.GT.U32.AND UP0, UPT, UR38, 0x6, UPT ;  /* 0x000000062600788c */ /* 0x000fc8000bf04070 */
[----:B------:R-:W-:Y:S02]  /*26b0*/  UISETP.LT.U32.AND UP0, UPT, UR47, 0x7, UP0 ;  /* 0x000000072f00788c */ /* 0x000fe40008701070 */
[----:B------:R-:W-:Y:S02]  /*26c0*/  @UP1 UIMAD.WIDE.U32 UR4, UR38, 0x24924925, URZ ;  /* 0x24924925260418a5 */ /* 0x000fe4000f8e003f */
[----:B------:R-:W-:Y:S02]  /*26d0*/  USEL UR6, URZ, 0x1, !UP0 ;  /* 0x000000013f067887 */ /* 0x000fe4000c000000 */
[----:B------:R-:W-:Y:S02]  /*26e0*/  @UP1 UIADD3 UR4, UR38, -UR5, URZ ;  /* 0x8000000526041290 */ /* 0x000fe4000fffe03f */
[----:B------:R-:W-:Y:S02]  /*26f0*/  ULOP3.LUT UR39, UR39, UR6, URZ, 0x3c, !UPT ;  /* 0x0000000627277292 */ /* 0x000fe4000f8e3c3f */
[----:B------:R-:W-:-:S04]  /*2700*/  @UP1 ULEA.HI UR4, UR4, UR5, URZ, 0x1f ;  /* 0x0000000504041291 */ /* 0x000fc8000f8ff83f */
[----:B------:R-:W-:-:S04]  /*2710*/  @UP1 USHF.R.U32.HI UR4, URZ, 0x2, UR4 ;  /* 0x000000023f041899 */ /* 0x000fc80008011604 */
[----:B------:R-:W-:Y:S01]  /*2720*/  @UP1 ULOP3.LUT UR39, UR39, 0x1, UR4, 0x78, !UPT ;  /* 0x0000000127271892 */ /* 0x000fe2000f8e7804 */
[----:B0-----:R-:W-:Y:S11]  /*2730*/  @!P0 BRA `(.L_x_37) ;  /* 0x0000003c00848947 */ /* 0x001ff60003800000 */
.L_x_130:
[----:B------:R-:W-:Y:S01]  /*2740*/  ULDC.64 UR4, c[0x0][0x5d0] ;  /* 0x0001740000047ab9 */ /* 0x000fe20000000a00 */
[----:B------:R-:W-:Y:S01]  /*2750*/  ULDC UR6, c[0x0][0x284] ;  /* 0x0000a10000067ab9 */ /* 0x000fe20000000800 */
[----:B0-----:R-:W-:Y:S02]  /*2760*/  IMAD R0, R9, UR4, RZ ;  /* 0x0000000409007c24 */ /* 0x001fe4000f8e02ff */
[----:B------:R-:W-:Y:S02]  /*2770*/  IMAD.SHL.U32 R12, R18, 0x40, RZ ;  /* 0x00000040120c7824 */ /* 0x000fe400078e00ff */
[C---:B------:R-:W-:Y:S02]  /*2780*/  IMAD R3, R19.reuse, UR5, R0 ;  /* 0x0000000513037c24 */ /* 0x040fe4000f8e0200 */
[----:B------:R-:W-:Y:S01]  /*2790*/  IMAD.SHL.U32 R0, R22, 0x40, RZ ;  /* 0x0000004016007824 */ /* 0x000fe200078e00ff */
[----:B------:R-:W-:Y:S01]  /*27a0*/  SHF.R.S32.HI R13, RZ, 0x1f, R12 ;  /* 0x0000001fff0d7819 */ /* 0x000fe2000001140c */
[----:B------:R-:W-:Y:S01]  /*27b0*/  IMAD.WIDE.U32 R4, R19, UR4, R62 ;  /* 0x0000000413047c25 */ /* 0x000fe2000f8e003e */
[----:B------:R-:W-:-:S02]  /*27c0*/  ULDC.64 UR4, c[0x0][0x5c8] ;  /* 0x0001720000047ab9 */ /* 0x000fc40000000a00 */
[----:B------:R-:W-:Y:S01]  /*27d0*/  ISETP.GE.AND P0, PT, R0, UR6, PT ;  /* 0x0000000600007c0c */ /* 0x000fe2000bf06270 */
[----:B------:R-:W-:Y:S01]  /*27e0*/  ULDC UR6, c[0x0][0x288] ;  /* 0x0000a20000067ab9 */ /* 0x000fe20000000800 */
[----:B------:R-:W-:Y:S01]  /*27f0*/  IADD3 R4, P1, R12, R4, RZ ;  /* 0x000000040c047210 */ /* 0x000fe20007f3e0ff */
[----:B------:R-:W-:Y:S01]  /*2800*/  IMAD.WIDE R20, R22, 0x40, R60 ;  /* 0x0000004016147825 */ /* 0x000fe200078e023c */
[----:B------:R-:W-:Y:S02]  /*2810*/  ISETP.GE.OR P0, PT, R12, UR6, P0 ;  /* 0x000000060c007c0c */ /* 0x000fe40008706670 */
[----:B------:R-:W-:Y:S01]  /*2820*/  IADD3.X R5, R13, R5, R3, P1, !PT ;  /* 0x000000050d057210 */ /* 0x000fe20000ffe403 */
[----:B------:R-:W-:-:S04]  /*2830*/  IMAD R7, R21, UR4, RZ ;  /* 0x0000000415077c24 */ /* 0x000fc8000f8e02ff */
[C---:B------:R-:W-:Y:S02]  /*2840*/  IMAD R7, R20.reuse, UR5, R7 ;  /* 0x0000000514077c24 */ /* 0x040fe4000f8e0207 */
[----:B------:R-:W-:-:S04]  /*2850*/  IMAD.WIDE.U32 R72, R20, UR4, R4 ;  /* 0x0000000414487c25 */ /* 0x000fc8000f8e0004 */
[----:B------:R-:W-:Y:S05]  /*2860*/  @P0 BRA `(.L_x_38) ;  /* 0x0000002000580947 */ /* 0x000fea0003800000 */
[----:B-----5:R-:W-:Y:S01]  /*2870*/  FSETP.NEU.AND P0, PT, R59, RZ, PT ;  /* 0x000000ff3b00720b */ /* 0x020fe20003f0d000 */
[----:B------:R-:W-:Y:S01]  /*2880*/  IMAD.IADD R18, R67, 0x1, -R12 ;  /* 0x0000000143127824 */ /* 0x000fe200078e0a0c */
[----:B------:R-:W-:Y:S01]  /*2890*/  BSSY B0, `(.L_x_38) ;  /* 0x0000213000007945 */ /* 0x000fe20003800000 */
[----:B------:R-:W-:Y:S02]  /*28a0*/  IMAD.IADD R0, R71, 0x1, -R0 ;  /* 0x0000000147007824 */ /* 0x000fe400078e0a00 */
[----:B------:R-:W-:Y:S01]  /*28b0*/  IMAD.IADD R7, R73, 0x1, R7 ;  /* 0x0000000149077824 */ /* 0x000fe200078e0207 */
[----:B------:R-:W-:-:S04]  /*28c0*/  ISETP.GT.AND P2, PT, R18, RZ, PT ;  /* 0x000000ff1200720c */ /* 0x000fc80003f44270 */
[----:B------:R-:W-:-:S03]  /*28d0*/  ISETP.GT.AND P1, PT, R0, RZ, P2 ;  /* 0x000000ff0000720c */ /* 0x000fc60001724270 */
[----:B------:R-:W-:Y:S10]  /*28e0*/  @!P0 BRA `(.L_x_39) ;  /* 0x0000001400dc8947 */ /* 0x000ff40003800000 */
[----:B------:R-:W0:Y:S01]  /*28f0*/  LDC.64 R76, c[0x0][0x5b8] ;  /* 0x00016e00ff4c7b82 */ /* 0x000e220000000a00 */
[----:B------:R-:W-:-:S07]  /*2900*/  ULDC.64 UR4, c[0x0][0x5c0] ;  /* 0x0001700000047ab9 */ /* 0x000fce0000000a00 */
[----:B------:R-:W1:Y:S08]  /*2910*/  LDC.64 R78, c[0x0][0x5b0] ;  /* 0x00016c00ff4e7b82 */ /* 0x000e700000000a00 */
[----:B------:R-:W2:Y:S01]  /*2920*/  LDC.64 R80, c[0x0][0x5a8] ;  /* 0x00016a00ff507b82 */ /* 0x000ea20000000a00 */
[-C--:B0-----:R-:W-:Y:S02]  /*2930*/  IMAD R6, R9, R76.reuse, RZ ;  /* 0x0000004c09067224 */ /* 0x081fe400078e02ff */
[----:B------:R-:W-:-:S04]  /*2940*/  IMAD.WIDE.U32 R4, R19, R76, R62 ;  /* 0x0000004c13047225 */ /* 0x000fc800078e003e */
[----:B------:R-:W-:Y:S01]  /*2950*/  IMAD R73, R19, R77, R6 ;  /* 0x0000004d13497224 */ /* 0x000fe200078e0206 */
[----:B------:R-:W-:Y:S01]  /*2960*/  IADD3 R8, P0, R12, R4, RZ ;  /* 0x000000040c087210 */ /* 0x000fe20007f1e0ff */
[----:B-1----:R-:W-:-:S03]  /*2970*/  IMAD R3, R21, R78, RZ ;  /* 0x0000004e15037224 */ /* 0x002fc600078e02ff */
[----:B------:R-:W-:Y:S01]  /*2980*/  IADD3.X R9, R13, R5, R73, P0, !PT ;  /* 0x000000050d097210 */ /* 0x000fe200007fe449 */
[C---:B------:R-:W-:Y:S02]  /*2990*/  IMAD R77, R20.reuse, R79, R3 ;  /* 0x0000004f144d7224 */ /* 0x040fe400078e0203 */
[----:B------:R-:W-:-:S04]  /*29a0*/  IMAD.WIDE.U32 R4, R20, R78, R8 ;  /* 0x0000004e14047225 */ /* 0x000fc800078e0008 */
[----:B------:R-:W-:Y:S01]  /*29b0*/  IMAD.IADD R3, R5, 0x1, R77 ;  /* 0x0000000105037824 */ /* 0x000fe200078e024d */
[----:B--2---:R-:W-:-:S04]  /*29c0*/  LEA R10, P0, R4, R80, 0x1 ;  /* 0x00000050040a7211 */ /* 0x004fc800078008ff */
[----:B------:R-:W-:-:S05]  /*29d0*/  LEA.HI.X R11, R4, R81, R3, 0x1, P0 ;  /* 0x00000051040b7211 */ /* 0x000fca00000f0c03 */
[----:B------:R-:W2:Y:S01]  /*29e0*/  @P1 LDG.E.LTC128B.U16 R3, desc[UR36][R10.64] ;  /* 0x000000240a031981 */ /* 0x000ea2000c1e1520 */
[----:B------:R-:W-:Y:S01]  /*29f0*/  IMAD.WIDE.U32 R4, R20, R78, R12 ;  /* 0x0000004e14047225 */ /* 0x000fe200078e000c */
[----:B------:R-:W-:Y:S02]  /*2a00*/  BSSY B1, `(.L_x_40) ;  /* 0x0000015000017945 */ /* 0x000fe40003800000 */
[----:B------:R-:W-:-:S04]  /*2a10*/  IADD3 R14, P0, R62, R4, RZ ;  /* 0x000000043e0e7210 */ /* 0x000fc80007f1e0ff */
[----:B------:R-:W-:Y:S02]  /*2a20*/  IADD3.X R15, R63, R77, R5, P0, !PT ;  /* 0x0000004d3f0f7210 */ /* 0x000fe400007fe405 */
[----:B------:R-:W-:Y:S01]  /*2a30*/  LEA R6, P0, R72, UR4, 0x1 ;  /* 0x0000000448067c11 */ /* 0x000fe2000f8008ff */
[----:B------:R-:W-:-:S03]  /*2a40*/  IMAD.WIDE.U32 R14, R19, R76, R14 ;  /* 0x0000004c130e7225 */ /* 0x000fc600078e000e */
[----:B------:R-:W-:Y:S02]  /*2a50*/  LEA.HI.X R7, R72, UR5, R7, 0x1, P0 ;  /* 0x0000000548077c11 */ /* 0x000fe400080f0c07 */
[----:B------:R-:W-:-:S04]  /*2a60*/  ISETP.GT.AND P0, PT, R18, 0x1, PT ;  /* 0x000000011200780c */ /* 0x000fc80003f04270 */
[----:B------:R-:W-:Y:S01]  /*2a70*/  ISETP.GT.AND P3, PT, R0, RZ, P0 ;  /* 0x000000ff0000720c */ /* 0x000fe20000764270 */
[----:B--2---:R-:W-:-:S05]  /*2a80*/  HADD2.F32 R4, -RZ, R3.H0_H0 ;  /* 0x20000003ff047230 */ /* 0x004fca0000004100 */
[----:B------:R-:W-:Y:S01]  /*2a90*/  FMUL R5, R4, R59 ;  /* 0x0000003b04057220 */ /* 0x000fe20000400000 */
[----:B------:R-:W-:-:S03]  /*2aa0*/  LEA R4, P4, R14, R80, 0x1 ;  /* 0x000000500e047211 */ /* 0x000fc600078808ff */
[----:B------:R-:W-:-:S05]  /*2ab0*/  FFMA R5, R24, R58, R5 ;  /* 0x0000003a18057223 */ /* 0x000fca0000000005 */
[----:B------:R-:W-:Y:S01]  /*2ac0*/  F2FP.F16.F32.PACK_AB R10, RZ, R5 ;  /* 0x00000005ff0a723e */ /* 0x000fe200000000ff */
[----:B------:R-:W-:-:S03]  /*2ad0*/  IMAD.IADD R5, R73, 0x1, R15 ;  /* 0x0000000149057824 */ /* 0x000fc600078e020f */
[----:B------:R-:W-:Y:S01]  /*2ae0*/  PRMT R11, R10, 0x7610, R11 ;  /* 0x000076100a0b7816 */ /* 0x000fe2000000000b */
[----:B------:R-:W-:Y:S01]  /*2af0*/  IMAD.SHL.U32 R10, R78, 0x8, RZ ;  /* 0x000000084e0a7824 */ /* 0x000fe200078e00ff */
[----:B------:R-:W-:-:S03]  /*2b00*/  LEA.HI.X R5, R14, R81, R5, 0x1, P4 ;  /* 0x000000510e057211 */ /* 0x000fc600020f0c05 */
[----:B------:R0:W-:Y:S02]  /*2b10*/  @P1 STG.E.U16 desc[UR36][R6.64], R11 ;  /* 0x0000000b06001986 */ /* 0x0001e4000c101524 */
[----:B0-----:R-:W-:Y:S01]  /*2b20*/  SHF.L.U64.HI R11, R78, 0x3, R79 ;  /* 0x000000034e0b7819 */ /* 0x001fe2000001024f */
[----:B------:R-:W-:Y:S06]  /*2b30*/  @!P3 BRA `(.L_x_41) ;  /* 0x000000000004b947 */ /* 0x000fec0003800000 */
[----:B------:R0:W5:Y:S02]  /*2b40*/  LDG.E.LTC128B.U16 R3, desc[UR36][R4.64+0x2] ;  /* 0x0000022404037981 */ /* 0x000164000c1e1520 */
.L_x_41:
[----:B------:R-:W-:Y:S05]  /*2b50*/  BSYNC B1 ;  /* 0x0000000000017941 */ /* 0x000fea0003800000 */
.L_x_40:
[----:B-----5:R-:W-:Y:S01]  /*2b60*/  HADD2.F32 R14, -RZ, R3.H0_H0 ;  /* 0x20000003ff0e7230 */ /* 0x020fe20000004100 */
[----:B------:R-:W-:Y:S01]  /*2b70*/  ISETP.GT.AND P2, PT, R0, 0x8, P2 ;  /* 0x000000080000780c */ /* 0x000fe20001744270 */
[----:B------:R-:W-:Y:S01]  /*2b80*/  IMAD.WIDE.U32 R10, R20, R78, R10 ;  /* 0x0000004e140a7225 */ /* 0x000fe200078e000a */
[----:B------:R-:W-:-:S03]  /*2b90*/  PRMT R20, R3, 0x7610, R20 ;  /* 0x0000761003147816 */ /* 0x000fc60000000014 */
[----:B------:R-:W-:Y:S01]  /*2ba0*/  FMUL R14, R14, R59 ;  /* 0x0000003b0e0e7220 */ /* 0x000fe20000400000 */
[----:B------:R-:W-:Y:S01]  /*2bb0*/  IMAD.IADD R77, R77, 0x1, R11 ;  /* 0x000000014d4d7824 */ /* 0x000fe200078e020b */
[----:B------:R-:W-:Y:S02]  /*2bc0*/  IADD3 R8, P1, R8, R10, RZ ;  /* 0x0000000a08087210 */ /* 0x000fe40007f3e0ff */
[----:B------:R-:W-:-:S03]  /*2bd0*/  FFMA R25, R25, R58, R14 ;  /* 0x0000003a19197223 */ /* 0x000fc6000000000e */
[----:B------:R-:W-:Y:S01]  /*2be0*/  IMAD.X R9, R77, 0x1, R9, P1 ;  /* 0x000000014d097824 */ /* 0x000fe200008e0609 */
[C---:B------:R-:W-:Y:S02]  /*2bf0*/  LEA R14, P1, R8.reuse, R80, 0x1 ;  /* 0x00000050080e7211 */ /* 0x040fe400078208ff */
[----:B------:R-:W-:Y:S02]  /*2c00*/  F2FP.F16.F32.PACK_AB R25, RZ, R25 ;  /* 0x00000019ff19723e */ /* 0x000fe400000000ff */
[----:B------:R-:W-:-:S03]  /*2c10*/  LEA.HI.X R15, R8, R81, R9, 0x1, P1 ;  /* 0x00000051080f7211 */ /* 0x000fc600008f0c09 */
[----:B------:R1:W-:Y:S04]  /*2c20*/  @P3 STG.E.U16 desc[UR36][R6.64+0x2], R25 ;  /* 0x0000021906003986 */ /* 0x0003e8000c101524 */
[----:B------:R-:W2:Y:S01]  /*2c30*/  @P2 LDG.E.LTC128B.U16 R20, desc[UR36][R14.64] ;  /* 0x000000240e142981 */ /* 0x000ea2000c1e1520 */
[----:B------:R-:W-:Y:S01]  /*2c40*/  IADD3 R12, P1, P3, R62, R10, R12 ;  /* 0x0000000a3e0c7210 */ /* 0x000fe20007b3e00c */
[----:B------:R-:W-:Y:S01]  /*2c50*/  BSSY B1, `(.L_x_42) ;  /* 0x0000011000017945 */ /* 0x000fe20003800000 */
[C---:B------:R-:W-:Y:S02]  /*2c60*/  SHF.L.U64.HI R11, R64.reuse, 0x1, R65 ;  /* 0x00000001400b7819 */ /* 0x040fe40000010241 */
[----:B------:R-:W-:Y:S02]  /*2c70*/  IADD3.X R13, R63, R77, R13, P1, P3 ;  /* 0x0000004d3f0d7210 */ /* 0x000fe40000fe640d */
[----:B------:R-:W-:-:S02]  /*2c80*/  LEA R10, P1, R64, R6, 0x1 ;  /* 0x00000006400a7211 */ /* 0x000fc400078208ff */
[----:B------:R-:W-:Y:S01]  /*2c90*/  ISETP.GT.AND P0, PT, R0, 0x8, P0 ;  /* 0x000000080000780c */ /* 0x000fe20000704270 */
[----:B------:R-:W-:-:S04]  /*2ca0*/  IMAD.WIDE.U32 R12, R19, R76, R12 ;  /* 0x0000004c130c7225 */ /* 0x000fc800078e000c */
[----:B------:R-:W-:Y:S02]  /*2cb0*/  IMAD.X R11, R11, 0x1, R7, P1 ;  /* 0x000000010b0b7824 */ /* 0x000fe400008e0607 */
[----:B------:R-:W-:Y:S02]  /*2cc0*/  IMAD.IADD R9, R73, 0x1, R13 ;  /* 0x0000000149097824 */ /* 0x000fe400078e020d */
[----:B--2---:R-:W-:-:S05]  /*2cd0*/  HADD2.F32 R8, -RZ, R20.H0_H0 ;  /* 0x20000014ff087230 */ /* 0x004fca0000004100 */
[----:B------:R-:W-:Y:S01]  /*2ce0*/  FMUL R3, R8, R59 ;  /* 0x0000003b08037220 */ /* 0x000fe20000400000 */
[----:B------:R-:W-:-:S03]  /*2cf0*/  LEA R8, P3, R12, R80, 0x1 ;  /* 0x000000500c087211 */ /* 0x000fc600078608ff */
[----:B------:R-:W-:Y:S01]  /*2d00*/  FFMA R3, R26, R58, R3 ;  /* 0x0000003a1a037223 */ /* 0x000fe20000000003 */
[----:B------:R-:W-:-:S04]  /*2d10*/  LEA.HI.X R9, R12, R81, R9, 0x1, P3 ;  /* 0x000000510c097211 */ /* 0x000fc800018f0c09 */
[----:B------:R-:W-:-:S05]  /*2d20*/  F2FP.F16.F32.PACK_AB R3, RZ, R3 ;  /* 0x00000003ff03723e */ /* 0x000fca00000000ff */
[----:B------:R1:W-:Y:S01]  /*2d30*/  @P2 STG.E.U16 desc[UR36][R10.64], R3 ;  /* 0x000000030a002986 */ /* 0x0003e2000c101524 */
[----:B------:R-:W-:Y:S05]  /*2d40*/  @!P0 BRA `(.L_x_43) ;  /* 0x0000000000048947 */ /* 0x000fea0003800000 */
[----:B------:R2:W5:Y:S02]  /*2d50*/  LDG.E.LTC128B.U16 R20, desc[UR36][R8.64+0x2] ;  /* 0x0000022408147981 */ /* 0x000564000c1e1520 */
.L_x_43:
[----:B------:R-:W-:Y:S05]  /*2d60*/  BSYNC B1 ;  /* 0x0000000000017941 */ /* 0x000fea0003800000 */
.L_x_42:
[----:B-----5:R-:W-:Y:S01]  /*2d70*/  HADD2.F32 R12, -RZ, R20.H0_H0 ;  /* 0x20000014ff0c7230 */ /* 0x020fe20000004100 */
[----:B------:R-:W-:Y:S01]  /*2d80*/  ISETP.GT.AND P1, PT, R18, 0x8, PT ;  /* 0x000000081200780c */ /* 0x000fe20003f24270 */
[----:B------:R-:W-:Y:S03]  /*2d90*/  BSSY B1, `(.L_x_44) ;  /* 0x0000008000017945 */ /* 0x000fe60003800000 */
[----:B------:R-:W-:Y:S01]  /*2da0*/  FMUL R12, R12, R59 ;  /* 0x0000003b0c0c7220 */ /* 0x000fe20000400000 */
[----:B------:R-:W-:-:S03]  /*2db0*/  ISETP.GT.AND P2, PT, R0, RZ, P1 ;  /* 0x000000ff0000720c */ /* 0x000fc60000f44270 */
[----:B------:R-:W-:-:S05]  /*2dc0*/  FFMA R12, R27, R58, R12 ;  /* 0x0000003a1b0c7223 */ /* 0x000fca000000000c */
[----:B------:R-:W-:-:S05]  /*2dd0*/  F2FP.F16.F32.PACK_AB R12, RZ, R12 ;  /* 0x0000000cff0c723e */ /* 0x000fca00000000ff */
[----:B------:R3:W-:Y:S01]  /*2de0*/  @P0 STG.E.U16 desc[UR36][R10.64+0x2], R12 ;  /* 0x0000020c0a000986 */ /* 0x0007e2000c101524 */
[----:B------:R-:W-:Y:S05]  /*2df0*/  @!P2 BRA `(.L_x_45) ;  /* 0x000000000004a947 */ /* 0x000fea0003800000 */
[----:B------:R4:W5:Y:S02]  /*2e00*/  LDG.E.LTC128B.U16 R20, desc[UR36][R4.64+0x10] ;  /* 0x0000102404147981 */ /* 0x000964000c1e1520 */
.L_x_45:
[----:B------:R-:W-:Y:S05]  /*2e10*/  BSYNC B1 ;  /* 0x0000000000017941 */ /* 0x000fea0003800000 */
.L_x_44:
[----:B---3-5:R-:W-:Y:S01]  /*2e20*/  HADD2.F32 R12, -RZ, R20.H0_H0 ;  /* 0x20000014ff0c7230 */ /* 0x028fe20000004100 */
[----:B------:R-:W-:Y:S01]  /*2e30*/  ISETP.GT.AND P0, PT, R18, 0x9, PT ;  /* 0x000000091200780c */ /* 0x000fe20003f04270 */
[----:B------:R-:W-:Y:S03]  /*2e40*/  BSSY B1, `(.L_x_46) ;  /* 0x0000008000017945 */ /* 0x000fe60003800000 */
[----:B-1----:R-:W-:Y:S01]  /*2e50*/  FMUL R3, R12, R59 ;  /* 0x0000003b0c037220 */ /* 0x002fe20000400000 */
[----:B------:R-:W-:-:S03]  /*2e60*/  ISETP.GT.AND P3, PT, R0, RZ, P0 ;  /* 0x000000ff0000720c */ /* 0x000fc60000764270 */
[----:B------:R-:W-:-:S05]  /*2e70*/  FFMA R3, R28, R58, R3 ;  /* 0x0000003a1c037223 */ /* 0x000fca0000000003 */
[----:B------:R-:W-:-:S05]  /*2e80*/  F2FP.F16.F32.PACK_AB R3, RZ, R3 ;  /* 0x00000003ff03723e */ /* 0x000fca00000000ff */
[----:B------:R1:W-:Y:S01]  /*2e90*/  @P2 STG.E.U16 desc[UR36][R6.64+0x10], R3 ;  /* 0x0000100306002986 */ /* 0x0003e2000c101524 */
[----:B------:R-:W-:Y:S05]  /*2ea0*/  @!P3 BRA `(.L_x_47) ;  /* 0x000000000004b947 */ /* 0x000fea0003800000 */
[----:B------:R3:W5:Y:S02]  /*2eb0*/  LDG.E.LTC128B.U16 R20, desc[UR36][R4.64+0x12] ;  /* 0x0000122404147981 */ /* 0x000764000c1e1520 */
.L_x_47:
[----:B------:R-:W-:Y:S05]  /*2ec0*/  BSYNC B1 ;  /* 0x0000000000017941 */ /* 0x000fea0003800000 */
.L_x_46:
[----:B-----5:R-:W-:Y:S01]  /*2ed0*/  HADD2.F32 R12, -RZ, R20.H0_H0 ;  /* 0x20000014ff0c7230 */ /* 0x020fe20000004100 */
[----:B------:R-:W-:Y:S01]  /*2ee0*/  ISETP.GT.AND P1, PT, R0, 0x8, P1 ;  /* 0x000000080000780c */ /* 0x000fe20000f24270 */
[----:B------:R-:W-:Y:S03]  /*2ef0*/  BSSY B1, `(.L_x_48) ;  /* 0x0000007000017945 */ /* 0x000fe60003800000 */
[----:B------:R-:W-:-:S04]  /*2f00*/  FMUL R12, R12, R59 ;  /* 0x0000003b0c0c7220 */ /* 0x000fc80000400000 */
[----:B------:R-:W-:-:S05]  /*2f10*/  FFMA R12, R29, R58, R12 ;  /* 0x0000003a1d0c7223 */ /* 0x000fca000000000c */
[----:B------:R-:W-:-:S05]  /*2f20*/  F2FP.F16.F32.PACK_AB R12, RZ, R12 ;  /* 0x0000000cff0c723e */ /* 0x000fca00000000ff */
[----:B------:R0:W-:Y:S01]  /*2f30*/  @P3 STG.E.U16 desc[UR36][R6.64+0x12], R12 ;  /* 0x0000120c06003986 */ /* 0x0001e2000c101524 */
[----:B------:R-:W-:Y:S05]  /*2f40*/  @!P1 BRA `(.L_x_49) ;  /* 0x0000000000049947 */ /* 0x000fea0003800000 */
[----:B------:R0:W5:Y:S02]  /*2f50*/  LDG.E.LTC128B.U16 R20, desc[UR36][R8.64+0x10] ;  /* 0x0000102408147981 */ /* 0x000164000c1e1520 */
.L_x_49:
[----:B------:R-:W-:Y:S05]  /*2f60*/  BSYNC B1 ;  /* 0x0000000000017941 */ /* 0x000fea0003800000 */
.L_x_48:
[----:B0----5:R-:W-:Y:S01]  /*2f70*/  HADD2.F32 R12, -RZ, R20.H0_H0 ;  /* 0x20000014ff0c7230 */ /* 0x021fe20000004100 */
[----:B------:R-:W-:Y:S01]  /*2f80*/  ISETP.GT.AND P0, PT, R0, 0x8, P0 ;  /* 0x000000080000780c */ /* 0x000fe20000704270 */
[----:B------:R-:W-:Y:S03]  /*2f90*/  BSSY B1, `(.L_x_50) ;  /* 0x0000007000017945 */ /* 0x000fe60003800000 */
[----:B-1----:R-:W-:-:S04]  /*2fa0*/  FMUL R3, R12, R59 ;  /* 0x0000003b0c037220 */ /* 0x002fc80000400000 */
[----:B------:R-:W-:-:S05]  /*2fb0*/  FFMA R3, R30, R58, R3 ;  /* 0x0000003a1e037223 */ /* 0x000fca0000000003 */
[----:B------:R-:W-:-:S05]  /*2fc0*/  F2FP.F16.F32.PACK_AB R3, RZ, R3 ;  /* 0x00000003ff03723e */ /* 0x000fca00000000ff */
[----:B------:R0:W-:Y:S01]  /*2fd0*/  @P1 STG.E.U16 desc[UR36][R10.64+0x10], R3 ;  /* 0x000010030a001986 */ /* 0x0001e2000c101524 */
[----:B------:R-:W-:Y:S05]  /*2fe0*/  @!P0 BRA `(.L_x_51) ;  /* 0x0000000000048947 */ /* 0x000fea0003800000 */
[----:B------:R1:W5:Y:S02]  /*2ff0*/  LDG.E.LTC128B.U16 R20, desc[UR36][R8.64+0x12] ;  /* 0x0000122408147981 */ /* 0x000364000c1e1520 */
.L_x_51:
[----:B------:R-:W-:Y:S05]  /*3000*/  BSYNC B1 ;  /* 0x0000000000017941 */ /* 0x000fea0003800000 */
.L_x_50:
        /* <DEDUP_REMOVED lines=10> */
.L_x_53:
[----:B------:R-:W-:Y:S05]  /*30b0*/  BSYNC B1 ;  /* 0x0000000000017941 */ /* 0x000fea0003800000 */
.L_x_52:
[----:B0----5:R-:W-:Y:S01]  /*30c0*/  HADD2.F32 R12, -RZ, R20.H0_H0 ;  /* 0x20000014ff0c7230 */ /* 0x021fe20000004100 */
        /* <DEDUP_REMOVED lines=9> */
.L_x_55:
[----:B------:R-:W-:Y:S05]  /*3160*/  BSYNC B1 ;  /* 0x0000000000017941 */ /* 0x000fea0003800000 */
.L_x_54:
        /* <DEDUP_REMOVED lines=9> */
.L_x_57:
[----:B------:R-:W-:Y:S05]  /*3200*/  BSYNC B1 ;  /* 0x0000000000017941 */ /* 0x000fea0003800000 */
.L_x_56:
[----:B0----5:R-:W-:Y:S01]  /*3210*/  HADD2.F32 R12, -RZ, R20.H0_H0 ;  /* 0x20000014ff0c7230 */ /* 0x021fe20000004100 */
        /* <DEDUP_REMOVED lines=8> */
.L_x_59:
[----:B------:R-:W-:Y:S05]  /*32a0*/  BSYNC B1 ;  /* 0x0000000000017941 */ /* 0x000fea0003800000 */
.L_x_58:
        /* <DEDUP_REMOVED lines=10> */
.L_x_61:
[----:B------:R-:W-:Y:S05]  /*3350*/  BSYNC B1 ;  /* 0x0000000000017941 */ /* 0x000fea0003800000 */
.L_x_60:
        /* <DEDUP_REMOVED lines=10> */
.L_x_63:
[----:B------:R-:W-:Y:S05]  /*3400*/  BSYNC B1 ;  /* 0x0000000000017941 */ /* 0x000fea0003800000 */
.L_x_62:
        /* <DEDUP_REMOVED lines=9> */
.L_x_65:
[----:B------:R-:W-:Y:S05]  /*34a0*/  BSYNC B1 ;  /* 0x0000000000017941 */ /* 0x000fea0003800000 */
.L_x_64:
        /* <DEDUP_REMOVED lines=9> */
.L_x_67:
[----:B------:R-:W-:Y:S05]  /*3540*/  BSYNC B1 ;  /* 0x0000000000017941 */ /* 0x000fea0003800000 */
.L_x_66:
        /* <DEDUP_REMOVED lines=10> */
.L_x_69:
[----:B------:R-:W-:Y:S05]  /*35f0*/  BSYNC B1 ;  /* 0x0000000000017941 */ /* 0x000fea0003800000 */
.L_x_68:
        /* <DEDUP_REMOVED lines=10> */
.L_x_71:
[----:B------:R-:W-:Y:S05]  /*36a0*/  BSYNC B1 ;  /* 0x0000000000017941 */ /* 0x000fea0003800000 */
.L_x_70:
        /* <DEDUP_REMOVED lines=9> */
.L_x_73:
[----:B------:R-:W-:Y:S05]  /*3740*/  BSYNC B1 ;  /* 0x0000000000017941 */ /* 0x000fea0003800000 */
.L_x_72:
        /* <DEDUP_REMOVED lines=9> */
.L_x_75:
[----:B------:R-:W-:Y:S05]  /*37e0*/  BSYNC B1 ;  /* 0x0000000000017941 */ /* 0x000fea0003800000 */
.L_x_74:
        /* <DEDUP_REMOVED lines=10> */
.L_x_77:
[----:B------:R-:W-:Y:S05]  /*3890*/  BSYNC B1 ;  /* 0x0000000000017941 */ /* 0x000fea0003800000 */
.L_x_76:
        /* <DEDUP_REMOVED lines=10> */
.L_x_79:
[----:B------:R-:W-:Y:S05]  /*3940*/  BSYNC B1 ;  /* 0x0000000000017941 */ /* 0x000fea0003800000 */
.L_x_78:
        /* <DEDUP_REMOVED lines=9> */
.L_x_81:
[----:B------:R-:W-:Y:S05]  /*39e0*/  BSYNC B1 ;  /* 0x0000000000017941 */ /* 0x000fea0003800000 */
.L_x_80:
        /* <DEDUP_REMOVED lines=9> */
.L_x_83:
[----:B------:R-:W-:Y:S05]  /*3a80*/  BSYNC B1 ;  /* 0x0000000000017941 */ /* 0x000fea0003800000 */
.L_x_82:
        /* <DEDUP_REMOVED lines=10> */
.L_x_85:
[----:B------:R-:W-:Y:S05]  /*3b30*/  BSYNC B1 ;  /* 0x0000000000017941 */ /* 0x000fea0003800000 */
.L_x_84:
        /* <DEDUP_REMOVED lines=10> */
.L_x_87:
[----:B------:R-:W-:Y:S05]  /*3be0*/  BSYNC B1 ;  /* 0x0000000000017941 */ /* 0x000fea0003800000 */
.L_x_86:
        /* <DEDUP_REMOVED lines=9> */
.L_x_89:
[----:B------:R-:W-:Y:S05]  /*3c80*/  BSYNC B1 ;  /* 0x0000000000017941 */ /* 0x000fea0003800000 */
.L_x_88:
        /* <DEDUP_REMOVED lines=9> */
.L_x_91:
[----:B------:R-:W-:Y:S05]  /*3d20*/  BSYNC B1 ;  /* 0x0000000000017941 */ /* 0x000fea0003800000 */
.L_x_90:
        /* <DEDUP_REMOVED lines=10> */
.L_x_93:
[----:B------:R-:W-:Y:S05]  /*3dd0*/  BSYNC B1 ;  /* 0x0000000000017941 */ /* 0x000fea0003800000 */
.L_x_92:
        /* <DEDUP_REMOVED lines=10> */
.L_x_95:
[----:B------:R-:W-:Y:S05]  /*3e80*/  BSYNC B1 ;  /* 0x0000000000017941 */ /* 0x000fea0003800000 */
.L_x_94:
[----:B0--345:R-:W-:Y:S01]  /*3e90*/  HADD2.F32 R4, -RZ, R20.H0_H0 ;  /* 0x20000014ff047230 */ /* 0x039fe20000004100 */
        /* <DEDUP_REMOVED lines=8> */
.L_x_97:
[----:B------:R-:W-:Y:S05]  /*3f20*/  BSYNC B1 ;  /* 0x0000000000017941 */ /* 0x000fea0003800000 */
.L_x_96:
[----:B0----5:R-:W-:Y:S01]  /*3f30*/  HADD2.F32 R4, -RZ, R20.H0_H0 ;  /* 0x20000014ff047230 */ /* 0x021fe20000004100 */
[----:B------:R-:W-:Y:S01]  /*3f40*/  ISETP.GT.AND P0, PT, R0, 0x8, P0 ;  /* 0x000000080000780c */ /* 0x000fe20000704270 */
[----:B------:R-:W-:Y:S01]  /*3f50*/  @P1 IMAD.MOV.U32 R5, RZ, RZ, R11 ;  /* 0x000000ffff051224 */ /* 0x000fe200078e000b */
[----:B------:R-:W-:Y:S02]  /*3f60*/  BSSY B1, `(.L_x_98) ;  /* 0x0000008000017945 */ /* 0x000fe40003800000 */
[----:B------:R-:W-:Y:S01]  /*3f70*/  FMUL R3, R4, R59 ;  /* 0x0000003b04037220 */ /* 0x000fe20000400000 */
[----:B------:R-:W-:-:S03]  /*3f80*/  @P1 IMAD.MOV.U32 R4, RZ, RZ, R10 ;  /* 0x000000ffff041224 */ /* 0x000fc600078e000a */
[----:B------:R-:W-:-:S05]  /*3f90*/  FFMA R3, R54, R58, R3 ;  /* 0x0000003a36037223 */ /* 0x000fca0000000003 */
[----:B------:R-:W-:-:S05]  /*3fa0*/  F2FP.F16.F32.PACK_AB R3, RZ, R3 ;  /* 0x00000003ff03723e */ /* 0x000fca00000000ff */
[----:B------:R0:W-:Y:S01]  /*3fb0*/  @P1 STG.E.U16 desc[UR36][R4.64+0x70], R3 ;  /* 0x0000700304001986 */ /* 0x0001e2000c101524 */
[----:B------:R-:W-:Y:S05]  /*3fc0*/  @!P0 BRA `(.L_x_99) ;  /* 0x0000000000048947 */ /* 0x000fea0003800000 */
[----:B------:R4:W5:Y:S02]  /*3fd0*/  LDG.E.LTC128B.U16 R20, desc[UR36][R8.64+0x72] ;  /* 0x0000722408147981 */ /* 0x000964000c1e1520 */
.L_x_99:
[----:B------:R-:W-:Y:S05]  /*3fe0*/  BSYNC B1 ;  /* 0x0000000000017941 */ /* 0x000fea0003800000 */
.L_x_98:
[----:B------:R-:W-:Y:S05]  /*3ff0*/  @!P0 BRA `(.L_x_100) ;  /* 0x0000000800708947 */ /* 0x000fea0003800000 */
[----:B-----5:R-:W-:-:S05]  /*4000*/  HADD2.F32 R20, -RZ, R20.H0_H0 ;  /* 0x20000014ff147230 */ /* 0x020fca0000004100 */
[----:B------:R-:W-:-:S04]  /*4010*/  FMUL R20, R20, R59 ;  /* 0x0000003b14147220 */ /* 0x000fc80000400000 */
[----:B------:R-:W-:-:S05]  /*4020*/  FFMA R20, R55, R58, R20 ;  /* 0x0000003a37147223 */ /* 0x000fca0000000014 */
[----:B------:R-:W-:-:S05]  /*4030*/  F2FP.F16.F32.PACK_AB R20, RZ, R20 ;  /* 0x00000014ff14723e */ /* 0x000fca00000000ff */
[----:B------:R0:W-:Y:S01]  /*4040*/  STG.E.U16 desc[UR36][R10.64+0x72], R20 ;  /* 0x000072140a007986 */ /* 0x0001e2000c101524 */
[----:B------:R-:W-:Y:S05]  /*4050*/  BRA `(.L_x_100) ;  /* 0x0000000800587947 */ /* 0x000fea0003800000 */
.L_x_39:
[----:B------:R-:W-:Y:S01]  /*4060*/  ISETP.GT.AND P3, PT, R18, 0x1, PT ;  /* 0x000000011200780c */ /* 0x000fe20003f64270 */
[----:B------:R-:W-:Y:S01]  /*4070*/  ULDC.64 UR4, c[0x0][0x5c0] ;  /* 0x0001700000047ab9 */ /* 0x000fe20000000a00 */
[-C--:B------:R-:W-:Y:S01]  /*4080*/  FMUL R24, R24, R58.reuse ;  /* 0x0000003a18187220 */ /* 0x080fe20000400000 */
[----:B------:R-:W-:Y:S01]  /*4090*/  LEA R4, P4, R72, UR4, 0x1 ;  /* 0x0000000448047c11 */ /* 0x000fe2000f8808ff */
[-C--:B------:R-:W-:Y:S01]  /*40a0*/  FMUL R25, R25, R58.reuse ;  /* 0x0000003a19197220 */ /* 0x080fe20000400000 */
[----:B------:R-:W-:Y:S01]  /*40b0*/  ISETP.GT.AND P0, PT, R0, RZ, P3 ;  /* 0x000000ff0000720c */ /* 0x000fe20001f04270 */
[----:B------:R-:W-:Y:S01]  /*40c0*/  FMUL R26, R26, R58 ;  /* 0x0000003a1a1a7220 */ /* 0x000fe20000400000 */
[----:B------:R-:W-:Y:S01]  /*40d0*/  F2FP.F16.F32.PACK_AB R24, RZ, R24 ;  /* 0x00000018ff18723e */ /* 0x000fe200000000ff */
[-C--:B------:R-:W-:Y:S01]  /*40e0*/  FMUL R27, R27, R58.reuse ;  /* 0x0000003a1b1b7220 */ /* 0x080fe20000400000 */
[----:B------:R-:W-:Y:S01]  /*40f0*/  LEA.HI.X R5, R72, UR5, R7, 0x1, P4 ;  /* 0x0000000548057c11 */ /* 0x000fe2000a0f0c07 */
[-C--:B------:R-:W-:Y:S01]  /*4100*/  FMUL R28, R28, R58.reuse ;  /* 0x0000003a1c1c7220 */ /* 0x080fe20000400000 */
[----:B------:R-:W-:Y:S01]  /*4110*/  F2FP.F16.F32.PACK_AB R25, RZ, R25 ;  /* 0x00000019ff19723e */ /* 0x000fe200000000ff */
[-C--:B------:R-:W-:Y:S01]  /*4120*/  FMUL R29, R29, R58.reuse ;  /* 0x0000003a1d1d7220 */ /* 0x080fe20000400000 */
[----:B------:R-:W-:Y:S01]  /*4130*/  ISETP.GT.AND P2, PT, R0, 0x8, P2 ;  /* 0x000000080000780c */ /* 0x000fe20001744270 */
[----:B------:R-:W-:Y:S01]  /*4140*/  @P1 STG.E.U16 desc[UR36][R4.64], R24 ;  /* 0x0000001804001986 */ /* 0x000fe2000c101524 */
[----:B------:R-:W-:Y:S01]  /*4150*/  ISETP.GT.AND P1, PT, R18, 0x8, PT ;  /* 0x000000081200780c */ /* 0x000fe20003f24270 */
[----:B------:R-:W-:Y:S01]  /*4160*/  FMUL R30, R30, R58 ;  /* 0x0000003a1e1e7220 */ /* 0x000fe20000400000 */
[C---:B------:R-:W-:Y:S01]  /*4170*/  SHF.L.U64.HI R3, R64.reuse, 0x1, R65 ;  /* 0x0000000140037819 */ /* 0x040fe20000010241 */
[----:B------:R-:W-:Y:S01]  /*4180*/  @P0 STG.E.U16 desc[UR36][R4.64+0x2], R25 ;  /* 0x0000021904000986 */ /* 0x000fe2000c101524 */
[----:B------:R-:W-:Y:S01]  /*4190*/  LEA R6, P5, R64, R4, 0x1 ;  /* 0x0000000440067211 */ /* 0x000fe200078a08ff */
[-C--:B------:R-:W-:Y:S01]  /*41a0*/  FMUL R31, R31, R58.reuse ;  /* 0x0000003a1f1f7220 */ /* 0x080fe20000400000 */
[----:B------:R-:W-:Y:S01]  /*41b0*/  ISETP.GT.AND P3, PT, R0, 0x8, P3 ;  /* 0x000000080000780c */ /* 0x000fe20001f64270 */
[-C--:B------:R-:W-:Y:S01]  /*41c0*/  FMUL R32, R32, R58.reuse ;  /* 0x0000003a20207220 */ /* 0x080fe20000400000 */
[----:B------:R-:W-:Y:S01]  /*41d0*/  ISETP.GT.AND P0, PT, R18, 0x9, PT ;  /* 0x000000091200780c */ /* 0x000fe20003f04270 */
[----:B------:R-:W-:Y:S01]  /*41e0*/  IMAD.X R7, R3, 0x1, R5, P5 ;  /* 0x0000000103077824 */ /* 0x000fe200028e0605 */
[----:B------:R-:W-:Y:S01]  /*41f0*/  ISETP.GT.AND P4, PT, R0, RZ, P1 ;  /* 0x000000ff0000720c */ /* 0x000fe20000f84270 */
[----:B------:R-:W-:Y:S01]  /*4200*/  FMUL R33, R33, R58 ;  /* 0x0000003a21217220 */ /* 0x000fe20000400000 */
[----:B------:R-:W-:Y:S01]  /*4210*/  F2FP.F16.F32.PACK_AB R26, RZ, R26 ;  /* 0x0000001aff1a723e */ /* 0x000fe200000000ff */
[-C--:B------:R-:W-:Y:S01]  /*4220*/  FMUL R34, R34, R58.reuse ;  /* 0x0000003a22227220 */ /* 0x080fe20000400000 */
[----:B------:R-:W-:Y:S01]  /*4230*/  ISETP.GT.AND P5, PT, R0, RZ, P0 ;  /* 0x000000ff0000720c */ /* 0x000fe200007a4270 */
[----:B------:R-:W-:Y:S01]  /*4240*/  FMUL R35, R35, R58 ;  /* 0x0000003a23237220 */ /* 0x000fe20000400000 */
[----:B------:R-:W-:Y:S01]  /*4250*/  F2FP.F16.F32.PACK_AB R27, RZ, R27 ;  /* 0x0000001bff1b723e */ /* 0x000fe200000000ff */
[----:B------:R-:W-:Y:S01]  /*4260*/  @P2 STG.E.U16 desc[UR36][R6.64], R26 ;  /* 0x0000001a06002986 */ /* 0x000fe2000c101524 */
[----:B------:R-:W-:Y:S01]  /*4270*/  F2FP.F16.F32.PACK_AB R28, RZ, R28 ;  /* 0x0000001cff1c723e */ /* 0x000fe200000000ff */
[-C--:B------:R-:W-:Y:S01]  /*4280*/  FMUL R36, R36, R58.reuse ;  /* 0x0000003a24247220 */ /* 0x080fe20000400000 */
[----:B------:R-:W-:Y:S01]  /*4290*/  ISETP.GT.AND P2, PT, R0, 0x8, P1 ;  /* 0x000000080000780c */ /* 0x000fe20000f44270 */
[----:B------:R-:W-:Y:S01]  /*42a0*/  @P3 STG.E.U16 desc[UR36][R6.64+0x2], R27 ;  /* 0x0000021b06003986 */ /* 0x000fe2000c101524 */
[----:B------:R-:W-:Y:S01]  /*42b0*/  ISETP.GT.AND P1, PT, R18, 0x10, PT ;  /* 0x000000101200780c */ /* 0x000fe20003f24270 */
[-C--:B------:R-:W-:Y:S01]  /*42c0*/  FMUL R37, R37, R58.reuse ;  /* 0x0000003a25257220 */ /* 0x080fe20000400000 */
[----:B------:R-:W-:Y:S01]  /*42d0*/  F2FP.F16.F32.PACK_AB R29, RZ, R29 ;  /* 0x0000001dff1d723e */ /* 0x000fe200000000ff */
[----:B------:R-:W-:Y:S01]  /*42e0*/  @P4 STG.E.U16 desc[UR36][R4.64+0x10], R28 ;  /* 0x0000101c04004986 */ /* 0x000fe2000c101524 */
[----:B------:R-:W-:Y:S01]  /*42f0*/  ISETP.GT.AND P3, PT, R0, 0x8, P0 ;  /* 0x000000080000780c */ /* 0x000fe20000764270 */
[-C--:B------:R-:W-:Y:S01]  /*4300*/  FMUL R38, R38, R58.reuse ;  /* 0x0000003a26267220 */ /* 0x080fe20000400000 */
[----:B------:R-:W-:Y:S01]  /*4310*/  ISETP.GT.AND P0, PT, R18, 0x11, PT ;  /* 0x000000111200780c */ /* 0x000fe20003f04270 */
[----:B------:R-:W-:Y:S01]  /*4320*/  @P5 STG.E.U16 desc[UR36][R4.64+0x12], R29 ;  /* 0x0000121d04005986 */ /* 0x000fe2000c101524 */
        /* <DEDUP_REMOVED lines=40> */
[C---:B------:R-:W-:Y:S01]  /*45b0*/  ISETP.GT.AND P4, PT, R0.reuse, RZ, P1 ;  /* 0x000000ff0000720c */ /* 0x040fe20000f84270 */
[-C--:B------:R-:W-:Y:S01]  /*45c0*/  FMUL R51, R51, R58.reuse ;  /* 0x0000003a33337220 */ /* 0x080fe20000400000 */
[----:B------:R-:W-:Y:S01]  /*45d0*/  ISETP.GT.AND P5, PT, R0, RZ, P0 ;  /* 0x000000ff0000720c */ /* 0x000fe200007a4270 */
[----:B------:R-:W-:Y:S01]  /*45e0*/  FMUL R52, R52, R58 ;  /* 0x0000003a34347220 */ /* 0x000fe20000400000 */
[----:B------:R-:W-:Y:S01]  /*45f0*/  F2FP.F16.F32.PACK_AB R38, RZ, R38 ;  /* 0x00000026ff26723e */ /* 0x000fe200000000ff */
[-C--:B------:R-:W-:Y:S01]  /*4600*/  FMUL R53, R53, R58.reuse ;  /* 0x0000003a35357220 */ /* 0x080fe20000400000 */
[----:B------:R-:W-:Y:S01]  /*4610*/  F2FP.F16.F32.PACK_AB R39, RZ, R39 ;  /* 0x00000027ff27723e */ /* 0x000fe200000000ff */
[----:B------:R-:W-:Y:S01]  /*4620*/  FMUL R54, R54, R58 ;  /* 0x0000003a36367220 */ /* 0x000fe20000400000 */
[----:B------:R-:W-:Y:S01]  /*4630*/  F2FP.F16.F32.PACK_AB R40, RZ, R40 ;  /* 0x00000028ff28723e */ /* 0x000fe200000000ff */
[----:B------:R-:W-:Y:S01]  /*4640*/  @P2 STG.E.U16 desc[UR36][R6.64+0x30], R38 ;  /* 0x0000302606002986 */ /* 0x000fe2000c101524 */
[----:B------:R-:W-:Y:S01]  /*4650*/  F2FP.F16.F32.PACK_AB R41, RZ, R41 ;  /* 0x00000029ff29723e */ /* 0x000fe200000000ff */
[----:B------:R-:W-:Y:S01]  /*4660*/  FMUL R55, R55, R58 ;  /* 0x0000003a37377220 */ /* 0x000fe20000400000 */
[C---:B------:R-:W-:Y:S01]  /*4670*/  ISETP.GT.AND P1, PT, R0.reuse, 0x8, P1 ;  /* 0x000000080000780c */ /* 0x040fe20000f24270 */
[----:B------:R-:W-:Y:S01]  /*4680*/  @P3 STG.E.U16 desc[UR36][R6.64+0x32], R39 ;  /* 0x0000322706003986 */ /* 0x000fe2000c101524 */
[----:B------:R-:W-:-:S02]  /*4690*/  ISETP.GT.AND P2, PT, R0, 0x8, P0 ;  /* 0x000000080000780c */ /* 0x000fc40000744270 */
[----:B------:R-:W-:Y:S01]  /*46a0*/  F2FP.F16.F32.PACK_AB R42, RZ, R42 ;  /* 0x0000002aff2a723e */ /* 0x000fe200000000ff */
[----:B------:R-:W-:Y:S01]  /*46b0*/  @P4 STG.E.U16 desc[UR36][R4.64+0x40], R40 ;  /* 0x0000402804004986 */ /* 0x000fe2000c101524 */
[C---:B------:R-:W-:Y:S02]  /*46c0*/  ISETP.GT.AND P4, PT, R18.reuse, 0x28, PT ;  /* 0x000000281200780c */ /* 0x040fe40003f84270 */
[----:B------:R-:W-:Y:S01]  /*46d0*/  ISETP.GT.AND P0, PT, R18, 0x29, PT ;  /* 0x000000291200780c */ /* 0x000fe20003f04270 */
[----:B------:R-:W-:Y:S01]  /*46e0*/  @P5 STG.E.U16 desc[UR36][R4.64+0x42], R41 ;  /* 0x0000422904005986 */ /* 0x000fe2000c101524 */
[----:B------:R-:W-:Y:S02]  /*46f0*/  ISETP.GT.AND P5, PT, R0, RZ, P4 ;  /* 0x000000ff0000720c */ /* 0x000fe400027a4270 */
[----:B------:R-:W-:Y:S01]  /*4700*/  F2FP.F16.F32.PACK_AB R43, RZ, R43 ;  /* 0x0000002bff2b723e */ /* 0x000fe200000000ff */
[----:B------:R-:W-:Y:S01]  /*4710*/  @P1 STG.E.U16 desc[UR36][R6.64+0x40], R42 ;  /* 0x0000402a06001986 */ /* 0x000fe2000c101524 */
[----:B------:R-:W-:-:S02]  /*4720*/  F2FP.F16.F32.PACK_AB R44, RZ, R44 ;  /* 0x0000002cff2c723e */ /* 0x000fc400000000ff */
[C---:B------:R-:W-:Y:S01]  /*4730*/  ISETP.GT.AND P3, PT, R0.reuse, RZ, P0 ;  /* 0x000000ff0000720c */ /* 0x040fe20000764270 */
[----:B------:R-:W-:Y:S01]  /*4740*/  @P2 STG.E.U16 desc[UR36][R6.64+0x42], R43 ;  /* 0x0000422b06002986 */ /* 0x000fe2000c101524 */
[C---:B------:R-:W-:Y:S02]  /*4750*/  ISETP.GT.AND P4, PT, R0.reuse, 0x8, P4 ;  /* 0x000000080000780c */ /* 0x040fe40002784270 */
[----:B------:R-:W-:Y:S02]  /*4760*/  F2FP.F16.F32.PACK_AB R45, RZ, R45 ;  /* 0x0000002dff2d723e */ /* 0x000fe400000000ff */
[----:B------:R-:W-:Y:S01]  /*4770*/  F2FP.F16.F32.PACK_AB R46, RZ, R46 ;  /* 0x0000002eff2e723e */ /* 0x000fe200000000ff */
[----:B------:R-:W-:Y:S01]  /*4780*/  @P5 STG.E.U16 desc[UR36][R4.64+0x50], R44 ;  /* 0x0000502c04005986 */ /* 0x000fe2000c101524 */
[----:B------:R-:W-:Y:S02]  /*4790*/  ISETP.GT.AND P5, PT, R0, 0x8, P0 ;  /* 0x000000080000780c */ /* 0x000fe400007a4270 */
[----:B------:R-:W-:-:S02]  /*47a0*/  F2FP.F16.F32.PACK_AB R47, RZ, R47 ;  /* 0x0000002fff2f723e */ /* 0x000fc400000000ff */
[C---:B------:R-:W-:Y:S01]  /*47b0*/  ISETP.GT.AND P2, PT, R18.reuse, 0x31, PT ;  /* 0x000000311200780c */ /* 0x040fe20003f44270 */
[----:B------:R-:W-:Y:S01]  /*47c0*/  @P3 STG.E.U16 desc[UR36][R4.64+0x52], R45 ;  /* 0x0000522d04003986 */ /* 0x000fe2000c101524 */
[----:B------:R-:W-:Y:S02]  /*47d0*/  ISETP.GT.AND P3, PT, R18, 0x30, PT ;  /* 0x000000301200780c */ /* 0x000fe40003f64270 */
[----:B------:R-:W-:Y:S01]  /*47e0*/  F2FP.F16.F32.PACK_AB R48, RZ, R48 ;  /* 0x00000030ff30723e */ /* 0x000fe200000000ff */
[----:B------:R-:W-:Y:S01]  /*47f0*/  @P4 STG.E.U16 desc[UR36][R6.64+0x50], R46 ;  /* 0x0000502e06004986 */ /* 0x000fe2000c101524 */
[C---:B------:R-:W-:Y:S02]  /*4800*/  ISETP.GT.AND P4, PT, R0.reuse, RZ, P2 ;  /* 0x000000ff0000720c */ /* 0x040fe40001784270 */
[----:B------:R-:W-:Y:S01]  /*4810*/  F2FP.F16.F32.PACK_AB R49, RZ, R49 ;  /* 0x00000031ff31723e */ /* 0x000fe200000000ff */
[----:B------:R-:W-:Y:S01]  /*4820*/  @P5 STG.E.U16 desc[UR36][R6.64+0x52], R47 ;  /* 0x0000522f06005986 */ /* 0x000fe2000c101524 */
[----:B------:R-:W-:-:S02]  /*4830*/  ISETP.GT.AND P5, PT, R0, RZ, P3 ;  /* 0x000000ff0000720c */ /* 0x000fc40001fa4270 */
[C---:B------:R-:W-:Y:S02]  /*4840*/  ISETP.GT.AND P1, PT, R18.reuse, 0x38, PT ;  /* 0x000000381200780c */ /* 0x040fe40003f24270 */
[----:B------:R-:W-:Y:S02]  /*4850*/  ISETP.GT.AND P0, PT, R18, 0x39, PT ;  /* 0x000000391200780c */ /* 0x000fe40003f04270 */
[C---:B------:R-:W-:Y:S02]  /*4860*/  ISETP.GT.AND P3, PT, R0.reuse, 0x8, P3 ;  /* 0x000000080000780c */ /* 0x040fe40001f64270 */
[C---:B------:R-:W-:Y:S02]  /*4870*/  ISETP.GT.AND P2, PT, R0.reuse, 0x8, P2 ;  /* 0x000000080000780c */ /* 0x040fe40001744270 */
[----:B------:R-:W-:Y:S02]  /*4880*/  F2FP.F16.F32.PACK_AB R50, RZ, R50 ;  /* 0x00000032ff32723e */ /* 0x000fe400000000ff */
[----:B------:R-:W-:Y:S01]  /*4890*/  F2FP.F16.F32.PACK_AB R51, RZ, R51 ;  /* 0x00000033ff33723e */ /* 0x000fe200000000ff */
[----:B------:R-:W-:Y:S01]  /*48a0*/  @P5 STG.E.U16 desc[UR36][R4.64+0x60], R48 ;  /* 0x0000603004005986 */ /* 0x000fe2000c101524 */
[----:B------:R-:W-:-:S02]  /*48b0*/  ISETP.GT.AND P5, PT, R0, RZ, P0 ;  /* 0x000000ff0000720c */ /* 0x000fc400007a4270 */
[C---:B------:R-:W-:Y:S01]  /*48c0*/  ISETP.GT.AND P0, PT, R0.reuse, 0x8, P0 ;  /* 0x000000080000780c */ /* 0x040fe20000704270 */
[----:B------:R-:W-:Y:S01]  /*48d0*/  @P4 STG.E.U16 desc[UR36][R4.64+0x62], R49 ;  /* 0x0000623104004986 */ /* 0x000fe2000c101524 */
[C---:B------:R-:W-:Y:S02]  /*48e0*/  ISETP.GT.AND P4, PT, R0.reuse, RZ, P1 ;  /* 0x000000ff0000720c */ /* 0x040fe40000f84270 */
[----:B------:R-:W-:Y:S01]  /*48f0*/  ISETP.GT.AND P1, PT, R0, 0x8, P1 ;  /* 0x000000080000780c */ /* 0x000fe20000f24270 */
[----:B------:R-:W-:Y:S01]  /*4900*/  @P3 STG.E.U16 desc[UR36][R6.64+0x60], R50 ;  /* 0x0000603206003986 */ /* 0x000fe2000c101524 */
[----:B------:R-:W-:Y:S02]  /*4910*/  F2FP.F16.F32.PACK_AB R52, RZ, R52 ;  /* 0x00000034ff34723e */ /* 0x000fe400000000ff */
[----:B------:R-:W-:Y:S01]  /*4920*/  F2FP.F16.F32.PACK_AB R53, RZ, R53 ;  /* 0x00000035ff35723e */ /* 0x000fe200000000ff */
[----:B------:R-:W-:Y:S01]  /*4930*/  @P2 STG.E.U16 desc[UR36][R6.64+0x62], R51 ;  /* 0x0000623306002986 */ /* 0x000fe2000c101524 */
[----:B------:R-:W-:-:S02]  /*4940*/  F2FP.F16.F32.PACK_AB R54, RZ, R54 ;  /* 0x00000036ff36723e */ /* 0x000fc400000000ff */
[----:B------:R-:W-:-:S03]  /*4950*/  F2FP.F16.F32.PACK_AB R55, RZ, R55 ;  /* 0x00000037ff37723e */ /* 0x000fc600000000ff */
[----:B------:R-:W-:Y:S04]  /*4960*/  @P4 STG.E.U16 desc[UR36][R4.64+0x70], R52 ;  /* 0x0000703404004986 */ /* 0x000fe8000c101524 */
[----:B------:R0:W-:Y:S02]  /*4970*/  @P5 STG.E.U16 desc[UR36][R4.64+0x72], R53 ;  /* 0x0000723504005986 */ /* 0x0001e4000c101524 */
[----:B0-----:R-:W-:Y:S02]  /*4980*/  @P1 IMAD.MOV.U32 R4, RZ, RZ, R6 ;  /* 0x000000ffff041224 */ /* 0x001fe400078e0006 */
[----:B------:R-:W-:-:S05]  /*4990*/  @P1 IMAD.MOV.U32 R5, RZ, RZ, R7 ;  /* 0x000000ffff051224 */ /* 0x000fca00078e0007 */
[----:B------:R0:W-:Y:S04]  /*49a0*/  @P1 STG.E.U16 desc[UR36][R4.64+0x70], R54 ;  /* 0x0000703604001986 */ /* 0x0001e8000c101524 */
[----:B------:R0:W-:Y:S02]  /*49b0*/  @P0 STG.E.U16 desc[UR36][R6.64+0x72], R55 ;  /* 0x0000723706000986 */ /* 0x0001e4000c101524 */
.L_x_100:
[----:B------:R-:W-:Y:S05]  /*49c0*/  BSYNC B0 ;  /* 0x0000000000007941 */ /* 0x000fea0003800000 */
.L_x_38:
[----:B0-----:R-:W2:Y:S01]  /*49d0*/  LDL.64 R4, [R1] ;  /* 0x0000000001047983 */ /* 0x001ea20000100a00 */
[----:B------:R-:W-:Y:S01]  /*49e0*/  ULDC.64 UR4, c[0x0][0x650] ;  /* 0x0001940000047ab9 */ /* 0x000fe20000000a00 */
[----:B------:R-:W-:Y:S02]  /*49f0*/  IMAD.U32 R0, RZ, RZ, UR44 ;  /* 0x0000002cff007e24 */ /* 0x000fe4000f8e00ff */
[----:B------:R-:W-:Y:S02]  /*4a00*/  IMAD.MOV.U32 R22, RZ, RZ, -0x1 ;  /* 0xffffffffff167424 */ /* 0x000fe400078e00ff */
[----:B------:R0:W-:Y:S01]  /*4a10*/  SYNCS.ARRIVE.TRANS64.A1T0 RZ, [R0+UR48], RZ ;  /* 0x000000ff00ff79a7 */ /* 0x0001e20008100030 */
[----:B------:R-:W-:Y:S02]  /*4a20*/  IMAD.MOV.U32 R18, RZ, RZ, -0x1 ;  /* 0xffffffffff127424 */ /* 0x000fe400078e00ff */
[----:B------:R-:W-:Y:S01]  /*4a30*/  IMAD.MOV.U32 R19, RZ, RZ, -0x1 ;  /* 0xffffffffff137424 */ /* 0x000fe200078e00ff */
[----:B0-----:R-:W-:-:S02]  /*4a40*/  PRMT R0, RZ, 0x7610, R0 ;  /* 0x00007610ff007816 */ /* 0x001fc40000000000 */
[----:B--2---:R-:W-:-:S05]  /*4a50*/  LEA R16, P0, R4, R16, 0x1 ;  /* 0x0000001004107211 */ /* 0x004fca00078008ff */
[----:B------:R-:W-:Y:S01]  /*4a60*/  IMAD.X R17, R68, 0x1, R17, P0 ;  /* 0x0000000144117824 */ /* 0x000fe200000e0611 */
[----:B------:R-:W-:-:S04]  /*4a70*/  ISETP.GE.U32.AND P0, PT, R16, UR4, PT ;  /* 0x0000000410007c0c */ /* 0x000fc8000bf06070 */
[----:B------:R-:W-:-:S13]  /*4a80*/  ISETP.GE.U32.AND.EX P0, PT, R17, UR5, PT, P0 ;  /* 0x0000000511007c0c */ /* 0x000fda000bf06100 */
[----:B------:R-:W-:Y:S05]  /*4a90*/  @P0 BRA `(.L_x_101) ;  /* 0x00000004004c0947 */ /* 0x000fea0003800000 */
[----:B------:R-:W0:Y:S01]  /*4aa0*/  LDC.64 R10, c[0x0][0x628] ;  /* 0x00018a00ff0a7b82 */ /* 0x000e220000000a00 */
[----:B------:R-:W2:Y:S01]  /*4ab0*/  S2R R12, SR_CTAID.X ;  /* 0x00000000000c7919 */ /* 0x000ea20000002500 */
[----:B-1-34-:R-:W-:Y:S02]  /*4ac0*/  IMAD.MOV.U32 R8, RZ, RZ, R16 ;  /* 0x000000ffff087224 */ /* 0x01afe400078e0010 */
[----:B------:R-:W-:Y:S01]  /*4ad0*/  IMAD.MOV.U32 R9, RZ, RZ, R17 ;  /* 0x000000ffff097224 */ /* 0x000fe200078e0011 */
[----:B------:R-:W1:Y:S03]  /*4ae0*/  S2R R18, SR_CTAID.Y ;  /* 0x0000000000127919 */ /* 0x000e660000002600 */
[----:B------:R-:W3:Y:S08]  /*4af0*/  LDC R0, c[0x0][0x630] ;  /* 0x00018c00ff007b82 */ /* 0x000ef00000000800 */
[----:B------:R-:W4:Y:S01]  /*4b00*/  LDC.64 R14, c[0x0][0x620] ;  /* 0x00018800ff0e7b82 */ /* 0x000f220000000a00 */
[----:B0-----:R-:W-:-:S04]  /*4b10*/  ISETP.NE.U32.AND P0, PT, R10, RZ, PT ;  /* 0x000000ff0a00720c */ /* 0x001fc80003f05070 */
[----:B------:R-:W-:-:S13]  /*4b20*/  ISETP.NE.AND.EX P0, PT, R11, RZ, PT, P0 ;  /* 0x000000ff0b00720c */ /* 0x000fda0003f05300 */
[----:B-1234-:R-:W-:Y:S05]  /*4b30*/  @!P0 BRA `(.L_x_102) ;  /* 0x0000000000288947 */ /* 0x01efea0003800000 */
[----:B------:R-:W0:Y:S02]  /*4b40*/  LDC R3, c[0x0][0x634] ;  /* 0x00018d00ff037b82 */ /* 0x000e240000000800 */
[----:B0-----:R-:W-:-:S05]  /*4b50*/  IADD3 R3, P0, R16, R3, RZ ;  /* 0x0000000310037210 */ /* 0x001fca0007f1e0ff */
        /* <DEDUP_REMOVED lines=8> */
.L_x_102:
[-CC-:B------:R-:W-:Y:S01]  /*4be0*/  SHF.R.U64 R19, R8, R0.reuse, R9.reuse ;  /* 0x0000000008137219 */ /* 0x180fe20000001209 */
[----:B------:R-:W0:Y:S01]  /*4bf0*/  LDC.64 R24, c[0x0][0x640] ;  /* 0x00019000ff187b82 */ /* 0x000e220000000a00 */
[----:B------:R-:W-:Y:S01]  /*4c00*/  SHF.R.U32.HI R0, RZ, R0, R9 ;  /* 0x00000000ff007219 */ /* 0x000fe20000011609 */
[----:B------:R-:W-:Y:S01]  /*4c10*/  ULDC UR4, c[0x0][0x150] ;  /* 0x0000540000047ab9 */ /* 0x000fe20000000800 */
[----:B------:R-:W-:Y:S02]  /*4c20*/  IADD3 R3, P0, RZ, -R19, RZ ;  /* 0x80000013ff037210 */ /* 0x000fe40007f1e0ff */
[----:B------:R-:W-:-:S03]  /*4c30*/  I2FP.F32.U32 R7, R12 ;  /* 0x0000000c00077245 */ /* 0x000fc60000201000 */
[----:B------:R-:W1:Y:S01]  /*4c40*/  LDC R6, c[0x0][0x618] ;  /* 0x00018600ff067b82 */ /* 0x000e620000000800 */
[----:B------:R-:W-:Y:S02]  /*4c50*/  IMAD.X R5, RZ, RZ, ~R0, P0 ;  /* 0x000000ffff057224 */ /* 0x000fe400000e0e00 */
[----:B------:R-:W-:Y:S01]  /*4c60*/  FMUL R7, R7, UR4 ;  /* 0x0000000407077c20 */ /* 0x000fe20008400000 */
[----:B------:R-:W-:Y:S01]  /*4c70*/  ULDC UR4, c[0x0][0x154] ;  /* 0x0000550000047ab9 */ /* 0x000fe20000000800 */
[-C--:B------:R-:W-:Y:S02]  /*4c80*/  IMAD R0, R5, R14.reuse, RZ ;  /* 0x0000000e05007224 */ /* 0x080fe400078e02ff */
[C---:B------:R-:W-:Y:S01]  /*4c90*/  IMAD.WIDE.U32 R4, R3.reuse, R14, R16 ;  /* 0x0000000e03047225 */ /* 0x040fe200078e0010 */
[----:B------:R-:W2:Y:S01]  /*4ca0*/  LDC R8, c[0x0][0x608] ;  /* 0x00018200ff087b82 */ /* 0x000ea20000000800 */
[----:B------:R-:W3:Y:S02]  /*4cb0*/  F2I.U32.TRUNC.NTZ R7, R7 ;  /* 0x0000000700077305 */ /* 0x000ee4000020f000 */
[----:B------:R-:W-:Y:S01]  /*4cc0*/  IMAD R3, R3, R15, R0 ;  /* 0x0000000f03037224 */ /* 0x000fe200078e0200 */
[----:B------:R-:W-:-:S03]  /*4cd0*/  I2FP.F32.U32 R0, R18 ;  /* 0x0000001200007245 */ /* 0x000fc60000201000 */
[----:B------:R-:W-:Y:S01]  /*4ce0*/  IMAD.IADD R3, R5, 0x1, R3 ;  /* 0x0000000105037824 */ /* 0x000fe200078e0203 */
[----:B------:R-:W4:Y:S01]  /*4cf0*/  LDC R11, c[0x0][0x658] ;  /* 0x00019600ff0b7b82 */ /* 0x000f220000000800 */
[----:B0-----:R-:W-:-:S04]  /*4d00*/  ISETP.NE.U32.AND P0, PT, R24, RZ, PT ;  /* 0x000000ff1800720c */ /* 0x001fc80003f05070 */
[----:B------:R-:W-:-:S03]  /*4d10*/  ISETP.NE.AND.EX P0, PT, R25, RZ, PT, P0 ;  /* 0x000000ff1900720c */ /* 0x000fc60003f05300 */
[----:B------:R-:W0:Y:S01]  /*4d20*/  LDC R9, c[0x0][0x144] ;  /* 0x00005100ff097b82 */ /* 0x000e220000000800 */
[-C--:B-1----:R-:W-:Y:S01]  /*4d30*/  SHF.R.U64 R10, R4, R6.reuse, R3 ;  /* 0x00000006040a7219 */ /* 0x082fe20000001203 */
[----:B---3--:R-:W-:Y:S01]  /*4d40*/  IMAD.MOV R7, RZ, RZ, -R7 ;  /* 0x000000ffff077224 */ /* 0x008fe200078e0a07 */
[----:B------:R-:W-:Y:S01]  /*4d50*/  SHF.R.U32.HI R3, RZ, R6, R3 ;  /* 0x00000006ff037219 */ /* 0x000fe20000011603 */
[----:B------:R-:W-:-:S04]  /*4d60*/  FMUL R6, R0, UR4 ;  /* 0x0000000400067c20 */ /* 0x000fc80008400000 */
[----:B------:R-:W1:Y:S01]  /*4d70*/  LDC R21, c[0x0][0x148] ;  /* 0x00005200ff157b82 */ /* 0x000e620000000800 */
[----:B------:R3:W0:Y:S01]  /*4d80*/  F2I.U32.TRUNC.NTZ R14, R6 ;  /* 0x00000006000e7305 */ /* 0x000622000020f000 */
[-CC-:B--2---:R-:W-:Y:S02]  /*4d90*/  SHF.R.U64 R13, R10, R8.reuse, R3.reuse ;  /* 0x000000080a0d7219 */ /* 0x184fe40000001203 */
[----:B------:R-:W-:-:S04]  /*4da0*/  SHF.R.U32.HI R0, RZ, R8, R3 ;  /* 0x00000008ff007219 */ /* 0x000fc80000011603 */
[----:B-----5:R-:W2:Y:S01]  /*4db0*/  LDC R20, c[0x0][0x648] ;  /* 0x00019200ff147b82 */ /* 0x020ea20000000800 */
[-CC-:B----4-:R-:W-:Y:S02]  /*4dc0*/  SHF.R.U64 R15, R13, R11.reuse, R0.reuse ;  /* 0x0000000b0d0f7219 */ /* 0x190fe40000001200 */
[----:B------:R-:W-:-:S03]  /*4dd0*/  SHF.R.U32.HI R5, RZ, R11, R0 ;  /* 0x0000000bff057219 */ /* 0x000fc60000011600 */
[----:B------:R-:W-:Y:S02]  /*4de0*/  IMAD.MOV.U32 R4, RZ, RZ, R15 ;  /* 0x000000ffff047224 */ /* 0x000fe400078e000f */
[----:B------:R-:W4:Y:S01]  /*4df0*/  LDC R26, c[0x0][0x638] ;  /* 0x00018e00ff1a7b82 */ /* 0x000f220000000800 */
[----:B0-----:R-:W-:-:S07]  /*4e00*/  IMAD R22, R9, R7, R12 ;  /* 0x0000000709167224 */ /* 0x001fce00078e020c */
[----:B------:R-:W0:Y:S08]  /*4e10*/  LDC R27, c[0x0][0x610] ;  /* 0x00018400ff1b7b82 */ /* 0x000e300000000800 */
[----:B------:R-:W0:Y:S01]  /*4e20*/  LDC R28, c[0x0][0x600] ;  /* 0x00018000ff1c7b82 */ /* 0x000e220000000800 */
[----:B-123--:R-:W-:Y:S05]  /*4e30*/  @!P0 BRA `(.L_x_103) ;  /* 0x0000000000288947 */ /* 0x00efea0003800000 */
[----:B------:R-:W1:Y:S02]  /*4e40*/  LDC R0, c[0x0][0x64c] ;  /* 0x00019300ff007b82 */ /* 0x000e640000000800 */
[----:B-1----:R-:W-:-:S05]  /*4e50*/  IADD3 R3, P0, R15, R0, RZ ;  /* 0x000000000f037210 */ /* 0x002fca0007f1e0ff */
        /* <DEDUP_REMOVED lines=8> */
.L_x_103:
[----:B------:R-:W-:Y:S01]  /*4ee0*/  ISETP.NE.AND P0, PT, R2, 0x1, PT ;  /* 0x000000010200780c */ /* 0x000fe20003f05270 */
[----:B------:R-:W-:Y:S01]  /*4ef0*/  IMAD.MOV R14, RZ, RZ, -R14 ;  /* 0x000000ffff0e7224 */ /* 0x000fe200078e0a0e */
[----:B------:R-:W-:Y:S02]  /*4f00*/  SHF.R.U64 R0, R4, R20, R5 ;  /* 0x0000001404007219 */ /* 0x000fe40000001205 */
[----:B------:R-:W-:Y:S02]  /*4f10*/  LOP3.LUT R3, R13, R70, RZ, 0xc0, !PT ;  /* 0x000000460d037212 */ /* 0x000fe400078ec0ff */
[----:B------:R-:W-:Y:S01]  /*4f20*/  LOP3.LUT R5, R10, R69, RZ, 0xc0, !PT ;  /* 0x000000450a057212 */ /* 0x000fe200078ec0ff */
[----:B------:R-:W-:Y:S02]  /*4f30*/  IMAD.MOV R4, RZ, RZ, -R0 ;  /* 0x000000ffff047224 */ /* 0x000fe400078e0a00 */
[----:B------:R-:W-:Y:S02]  /*4f40*/  IMAD R3, R66, R0, R3 ;  /* 0x0000000042037224 */ /* 0x000fe400078e0203 */
[----:B----4-:R-:W-:-:S02]  /*4f50*/  IMAD R0, R4, R26, R15 ;  /* 0x0000001a04007224 */ /* 0x010fc400078e020f */
[----:B------:R-:W-:Y:S02]  /*4f60*/  @P0 IMAD R22, R21, R14, R18 ;  /* 0x0000000e15160224 */ /* 0x000fe400078e0212 */
[----:B------:R-:W-:Y:S02]  /*4f70*/  IMAD.MOV.U32 R4, RZ, RZ, 0x1 ;  /* 0x00000001ff047424 */ /* 0x000fe400078e00ff */
[----:B0-----:R-:W-:Y:S02]  /*4f80*/  IMAD R22, R3, R27, R22 ;  /* 0x0000001b03167224 */ /* 0x001fe400078e0216 */
[----:B------:R-:W-:Y:S01]  /*4f90*/  IMAD R3, R0, R28, R5 ;  /* 0x0000001c00037224 */ /* 0x000fe200078e0205 */
[----:B------:R-:W-:-:S04]  /*4fa0*/  PRMT R0, R4, 0x7610, R0 ;  /* 0x0000761004007816 */ /* 0x000fc80000000000 */
[----:B------:R-:W-:Y:S02]  /*4fb0*/  SEL R18, R3, R22, !P0 ;  /* 0x0000001603127207 */ /* 0x000fe40004000000 */
[----:B------:R-:W-:-:S07]  /*4fc0*/  SEL R22, R22, R3, !P0 ;  /* 0x0000000316167207 */ /* 0x000fce0004000000 */
.L_x_101:
[----:B------:R-:W-:Y:S01]  /*4fd0*/  UIMAD.WIDE.U32 UR4, UR38, 0x24924925, URZ ;  /* 0x24924925260478a5 */ /* 0x000fe2000f8e003f */
[----:B------:R-:W-:Y:S02]  /*4fe0*/  LOP3.LUT P0, RZ, R0, 0xff, RZ, 0xc0, !PT ;  /* 0x000000ff00ff7812 */ /* 0x000fe4000780c0ff */
[----:B------:R-:W-:Y:S01]  /*4ff0*/  LOP3.LUT R75, R75, 0x1, RZ, 0x3c, !PT ;  /* 0x000000014b4b7812 */ /* 0x000fe200078e3cff */
[----:B------:R-:W-:-:S04]  /*5000*/  UIADD3 UR4, UR38, -UR5, URZ ;  /* 0x8000000526047290 */ /* 0x000fc8000fffe03f */
[----:B------:R-:W-:-:S04]  /*5010*/  ULEA.HI UR4, UR4, UR5, URZ, 0x1f ;  /* 0x0000000504047291 */ /* 0x000fc8000f8ff83f */
[----:B------:R-:W-:-:S04]  /*5020*/  USHF.R.U32.HI UR4, URZ, 0x2, UR4 ;  /* 0x000000023f047899 */ /* 0x000fc80008011604 */
[----:B------:R-:W-:Y:S01]  /*5030*/  UIMAD UR38, UR4, -0x7, UR38 ;  /* 0xfffffff9042678a4 */ /* 0x000fe2000f8e0226 */
[----:B------:R-:W-:Y:S11]  /*5040*/  @P0 BRA `(.L_x_104) ;  /* 0xffffffc800140947 */ /* 0x000ff6000383ffff */
[----:B------:R-:W-:Y:S05]  /*5050*/  EXIT ;  /* 0x000000000000794d */ /* 0x000fea0003800000 */
.L_x_17:
[----:B------:R-:W-:-:S08]  /*5060*/  ISETP.NE.AND P0, PT, R9, RZ, PT ;  /* 0x000000ff0900720c */ /* 0x000fd00003f05270 */
[----:B0-----:R-:W0:-:S00]  /*5070*/  USETMAXREG.DEALLOC.CTAPOOL 0x28 ;  /* 0x00000028000079c8 */ /* 0x001e0000080e0500 */
[----:B------:R-:W-:Y:S05]  /*5080*/  @P0 EXIT ;  /* 0x000000000000094d */ /* 0x000fea0003800000 */
[----:B0-----:R-:W-:Y:S01]  /*5090*/  LOP3.LUT P0, RZ, R3, 0xff, RZ, 0xc0, !PT ;  /* 0x000000ff03ff7812 */ /* 0x001fe2000780c0ff */
[----:B------:R-:W-:Y:S02]  /*50a0*/  IMAD.MOV.U32 R3, RZ, RZ, 0x1 ;  /* 0x00000001ff037424 */ /* 0x000fe400078e00ff */
[----:B------:R-:W-:-:S10]  /*50b0*/  IMAD.MOV.U32 R8, RZ, RZ, RZ ;  /* 0x000000ffff087224 */ /* 0x000fd400078e00ff */
[----:B------:R-:W-:Y:S05]  /*50c0*/  @!P0 BRA `(.L_x_105) ;  /* 0x0000000c00b08947 */ /* 0x000fea0003800000 */
[----:B------:R-:W0:Y:S01]  /*50d0*/  S2UR UR5, SR_CgaCtaId ;  /* 0x00000000000579c3 */ /* 0x000e220000008800 */
[----:B------:R-:W-:Y:S01]  /*50e0*/  ULDC UR13, c[0x0][0x658] ;  /* 0x00019600000d7ab9 */ /* 0x000fe20000000800 */
[----:B------:R-:W-:Y:S01]  /*50f0*/  UMOV UR6, 0xffffffff ;  /* 0xffffffff00067882 */ /* 0x000fe20000000000 */
[----:B------:R-:W-:Y:S01]  /*5100*/  UMOV UR9, 0x1 ;  /* 0x0000000100097882 */ /* 0x000fe20000000000 */
[----:B------:R-:W-:Y:S01]  /*5110*/  USHF.L.U32 UR6, UR6, UR13, URZ ;  /* 0x0000000d06067299 */ /* 0x000fe2000800063f */
[----:B------:R-:W-:Y:S01]  /*5120*/  LOP3.LUT P0, RZ, R4, 0x1f, RZ, 0xc0, !PT ;  /* 0x0000001f04ff7812 */ /* 0x000fe2000780c0ff */
[----:B------:R-:W-:Y:S01]  /*5130*/  BSSY B0, `(.L_x_105) ;  /* 0x00000e5000007945 */ /* 0x000fe20003800000 */
[C---:B------:R-:W-:Y:S01]  /*5140*/  ISETP.NE.AND P2, PT, R5.reuse, RZ, PT ;  /* 0x000000ff0500720c */ /* 0x040fe20003f45270 */
[----:B------:R-:W-:Y:S01]  /*5150*/  ULOP3.LUT UR21, URZ, UR6, URZ, 0x33, !UPT ;  /* 0x000000063f157292 */ /* 0x000fe2000f8e333f */
[----:B------:R-:W-:Y:S01]  /*5160*/  ISETP.NE.OR P0, PT, R5, RZ, !P0 ;  /* 0x000000ff0500720c */ /* 0x000fe20004705670 */
[----:B------:R-:W-:Y:S01]  /*5170*/  IMAD.MOV.U32 R10, RZ, RZ, 0x1 ;  /* 0x00000001ff0a7424 */ /* 0x000fe200078e00ff */
[----:B------:R-:W-:Y:S01]  /*5180*/  LOP3.LUT R9, R23, 0x2, RZ, 0xfc, !PT ;  /* 0x0000000217097812 */ /* 0x000fe200078efcff */
[----:B------:R-:W-:Y:S01]  /*5190*/  IMAD.MOV.U32 R3, RZ, RZ, 0x1 ;  /* 0x00000001ff037424 */ /* 0x000fe200078e00ff */
[----:B------:R-:W-:Y:S01]  /*51a0*/  ULDC UR14, c[0x0][0x600] ;  /* 0x00018000000e7ab9 */ /* 0x000fe20000000800 */
[----:B------:R-:W-:Y:S01]  /*51b0*/  IMAD.MOV.U32 R8, RZ, RZ, RZ ;  /* 0x000000ffff087224 */ /* 0x000fe200078e00ff */
[----:B------:R-:W-:Y:S01]  /*51c0*/  UMOV UR23, 0x1111 ;  /* 0x0000111100177882 */ /* 0x000fe20000000000 */
[----:B------:R-:W-:-:S02]  /*51d0*/  UIADD3 UR42, UR40, 0x1, URZ ;  /* 0x00000001282a7890 */ /* 0x000fc4000fffe03f */
[----:B------:R-:W-:Y:S02]  /*51e0*/  UIADD3 UR14, UR14, -0x1, URZ ;  /* 0xffffffff0e0e7890 */ /* 0x000fe4000fffe03f */
[----:B------:R-:W-:Y:S01]  /*51f0*/  USHF.L.U32 UR13, UR9, UR13, URZ ;  /* 0x0000000d090d7299 */ /* 0x000fe2000800063f */
[----:B------:R-:W-:Y:S01]  /*5200*/  ULDC.64 UR30, c[0x0][0x198] ;  /* 0x00006600001e7ab9 */ /* 0x000fe20000000a00 */
[----:B0-----:R-:W-:Y:S02]  /*5210*/  USHF.R.U32.HI UR41, URZ, 0x2, UR5 ;  /* 0x000000023f297899 */ /* 0x001fe40008011605 */
[----:B------:R-:W-:Y:S02]  /*5220*/  ULOP3.LUT UR4, UR5, 0x3, URZ, 0xc0, !UPT ;  /* 0x0000000305047892 */ /* 0x000fe4000f8ec03f */
[----:B------:R-:W-:Y:S02]  /*5230*/  USHF.L.U32 UR15, UR5, 0x4, URZ ;  /* 0x00000004050f7899 */ /* 0x000fe4000800063f */
[----:B------:R-:W-:-:S02]  /*5240*/  USHF.L.U32 UR37, UR5, 0xa, URZ ;  /* 0x0000000a05257899 */ /* 0x000fc4000800063f */
[----:B------:R-:W-:Y:S02]  /*5250*/  ULOP3.LUT UR5, UR5, 0xfffffffc, URZ, 0xc0, !UPT ;  /* 0xfffffffc05057892 */ /* 0x000fe4000f8ec03f */
[----:B------:R-:W-:Y:S02]  /*5260*/  UISETP.GT.U32.AND UP0, UPT, UR4, 0xffff, UPT ;  /* 0x0000ffff0400788c */ /* 0x000fe4000bf04070 */
[----:B------:R-:W-:Y:S02]  /*5270*/  ULOP3.LUT UR7, UR5, 0x1, URZ, 0xfc, !UPT ;  /* 0x0000000105077892 */ /* 0x000fe4000f8efc3f */
[----:B------:R-:W-:Y:S02]  /*5280*/  ULOP3.LUT UR8, UR5, 0x2, URZ, 0xfc, !UPT ;  /* 0x0000000205087892 */ /* 0x000fe4000f8efc3f */
[----:B------:R-:W-:Y:S02]  /*5290*/  USHF.L.U32 UR6, UR9, UR5, URZ ;  /* 0x0000000509067299 */ /* 0x000fe4000800063f */
[----:B------:R-:W-:-:S02]  /*52a0*/  ULOP3.LUT UR5, UR5, 0x3, URZ, 0xfc, !UPT ;  /* 0x0000000305057892 */ /* 0x000fc4000f8efc3f */
[----:B------:R-:W-:Y:S02]  /*52b0*/  USHF.L.U32 UR7, UR9, UR7, URZ ;  /* 0x0000000709077299 */ /* 0x000fe4000800063f */
[----:B------:R-:W-:Y:S02]  /*52c0*/  USHF.L.U32 UR8, UR9, UR8, URZ ;  /* 0x0000000809087299 */ /* 0x000fe4000800063f */
[----:B------:R-:W-:Y:S02]  /*52d0*/  USEL UR4, UR4, 0xffff, !UP0 ;  /* 0x0000ffff04047887 */ /* 0x000fe4000c000000 */
[----:B------:R-:W-:Y:S02]  /*52e0*/  USHF.L.U32 UR5, UR9, UR5, URZ ;  /* 0x0000000509057299 */ /* 0x000fe4000800063f */
[----:B------:R-:W-:Y:S02]  /*52f0*/  ULOP3.LUT UR6, UR8, UR6, UR7, 0xfe, !UPT ;  /* 0x0000000608067292 */ /* 0x000fe4000f8efe07 */
[----:B------:R-:W-:-:S02]  /*5300*/  ULOP3.LUT UR4, UR4, 0xffff, URZ, 0xc0, !UPT ;  /* 0x0000ffff04047892 */ /* 0x000fc4000f8ec03f */
[----:B------:R-:W-:Y:S02]  /*5310*/  ULOP3.LUT UR15, UR15, 0x30, URZ, 0xc0, !UPT ;  /* 0x000000300f0f7892 */ /* 0x000fe4000f8ec03f */
[----:B------:R-:W-:Y:S02]  /*5320*/  ULOP3.LUT UR22, UR6, UR5, URZ, 0xfc, !UPT ;  /* 0x0000000506167292 */ /* 0x000fe4000f8efc3f */
[----:B------:R-:W-:-:S12]  /*5330*/  USHF.L.U32 UR23, UR23, UR4, URZ ;  /* 0x0000000417177299 */ /* 0x000fd8000800063f */
.L_x_117:
[----:B------:R-:W-:-:S03]  /*5340*/  UMOV UR4, 0xffffffff ;  /* 0xffffffff00047882 */ /* 0x000fc60000000000 */
[----:B------:R-:W-:Y:S05]  /*5350*/  BRA.DIV UR4, `(.L_x_106) ;  /* 0x0000001204947947 */ /* 0x000fea000b800000 */
[----:B------:R-:W-:-:S13]  /*5360*/  ELECT P6, URZ, PT ;  /* 0x00000000003f782f */ /* 0x000fda00038c0000 */
.L_x_133:
[----:B------:R-:W0:Y:S01]  /*5370*/  LDC R4, c[0x0][0x28c] ;  /* 0x0000a300ff047b82 */ /* 0x000e220000000800 */
[----:B------:R-:W-:Y:S01]  /*5380*/  BSSY B1, `(.L_x_107) ;  /* 0x0000049000017945 */ /* 0x000fe20003800000 */
[----:B0-----:R-:W-:-:S13]  /*5390*/  ISETP.LT.OR P6, PT, R4, 0x1, !P6 ;  /* 0x000000010400780c */ /* 0x001fda00077c1670 */
[----:B------:R-:W-:Y:S05]  /*53a0*/  @P6 BRA `(.L_x_108) ;  /* 0x0000000400186947 */ /* 0x000fea0003800000 */
[----:B------:R-:W-:Y:S01]  /*53b0*/  LEA R22, R22, UR41, 0x2 ;  /* 0x0000002916167c11 */ /* 0x000fe2000f8e10ff */
[----:B------:R-:W-:Y:S01]  /*53c0*/  IMAD.MOV.U32 R13, RZ, RZ, RZ ;  /* 0x000000ffff0d7224 */ /* 0x000fe200078e00ff */
[----:B------:R-:W-:Y:S01]  /*53d0*/  LEA R18, R18, UR15, 0x6 ;  /* 0x0000000f12127c11 */ /* 0x000fe2000f8e30ff */
[----:B------:R-:W-:Y:S02]  /*53e0*/  IMAD.U32 R14, RZ, RZ, UR42 ;  /* 0x0000002aff0e7e24 */ /* 0x000fe4000f8e00ff */
[----:B------:R-:W-:Y:S02]  /*53f0*/  IMAD.MOV.U32 R4, RZ, RZ, R3 ;  /* 0x000000ffff047224 */ /* 0x000fe400078e0003 */
[----:B------:R-:W-:Y:S02]  /*5400*/  IMAD.MOV.U32 R5, RZ, RZ, R8 ;  /* 0x000000ffff057224 */ /* 0x000fe400078e0008 */
[----:B------:R-:W-:-:S07]  /*5410*/  IMAD.SHL.U32 R22, R22, 0x10, RZ ;  /* 0x0000001016167824 */ /* 0x000fce00078e00ff */
.L_x_112:
[----:B------:R-:W0:Y:S01]  /*5420*/  S2R R7, SR_CgaCtaId ;  /* 0x0000000000077919 */ /* 0x000e220000008800 */
[----:B------:R-:W-:-:S04]  /*5430*/  MOV R6, 0x400 ;  /* 0x0000040000067802 */ /* 0x000fc80000000f00 */
[----:B0-----:R-:W-:Y:S02]  /*5440*/  LEA R12, R7, R6, 0x18 ;  /* 0x00000006070c7211 */ /* 0x001fe400078ec0ff */
[----:B------:R-:W-:Y:S01]  /*5450*/  SHF.L.U32 R6, R4, 0x1f, RZ ;  /* 0x0000001f04067819 */ /* 0x000fe200000006ff */
[----:B------:R-:W0:Y:S02]  /*5460*/  @!P2 LDC R7, c[0x0][0x500] ;  /* 0x00014000ff07ab82 */ /* 0x000e240000000800 */
[----:B------:R-:W-:-:S04]  /*5470*/  IMAD R11, R5, 0x8, R12 ;  /* 0x00000008050b7824 */ /* 0x000fc800078e020c */
[----:B------:R-:W1:Y:S02]  /*5480*/  SYNCS.PHASECHK.TRANS64.TRYWAIT P1, [R11+URZ+0x38], R6 ;  /* 0x000038060b0075a7 */ /* 0x000e64000802017f */
[----:B-1----:R-:W-:Y:S05]  /*5490*/  @!P1 BRA `(.L_x_109) ;  /* 0x0000001000649947 */ /* 0x002fea0003800000 */
.L_x_134:
[----:B-1----:R-:W-:Y:S01]  /*54a0*/  PRMT R6, R9, 0x9910, RZ ;  /* 0x0000991009067816 */ /* 0x002fe200000000ff */
[----:B0-----:R0:W-:Y:S03]  /*54b0*/  @!P2 SYNCS.ARRIVE.TRANS64 RZ, [R11+URZ], R7 ;  /* 0x000000070bffa9a7 */ /* 0x0011e6000800003f */
[----:B------:R-:W-:-:S13]  /*54c0*/  ISETP.NE.AND P1, PT, R6, 0x2, PT ;  /* 0x000000020600780c */ /* 0x000fda0003f25270 */
[----:B0-----:R-:W-:Y:S05]  /*54d0*/  @P1 BRA `(.L_x_110) ;  /* 0x0000000000041947 */ /* 0x001fea0003800000 */
[----:B------:R-:W-:Y:S01]  /*54e0*/  BPT.TRAP 0x1 ;  /* 0x000000040000795c */ /* 0x000fe20000300000 */
.L_x_110:
[----:B------:R-:W-:Y:S05]  /*54f0*/  @P0 BRA `(.L_x_111) ;  /* 0x0000000000040947 */ /* 0x000fea0003800000 */
[----:B------:R-:W-:Y:S01]  /*5500*/  BPT.TRAP 0x1 ;  /* 0x000000040000795c */ /* 0x000fe20000300000 */
.L_x_111:
[----:B------:R-:W-:Y:S01]  /*5510*/  R2UR UR8, R5 ;  /* 0x00000000050872ca */ /* 0x000fe200000e0000 */
[----:B------:R-:W-:Y:S01]  /*5520*/  VIADD R14, R14, 0xffffffff ;  /* 0xffffffff0e0e7836 */ /* 0x000fe20000000000 */
[----:B------:R-:W-:Y:S01]  /*5530*/  R2UR UR10, R12 ;  /* 0x000000000c0a72ca */ /* 0x000fe200000e0000 */
[----:B------:R-:W-:Y:S01]  /*5540*/  UIADD3 UR4, UP0, UR30, 0xf0, URZ ;  /* 0x000000f01e047890 */ /* 0x000fe2000ff1e03f */
[----:B------:R-:W-:Y:S01]  /*5550*/  R2UR UR34, R13 ;  /* 0x000000000d2272ca */ /* 0x000fe200000e0000 */
[----:B------:R-:W-:Y:S01]  /*5560*/  UIADD3 UR38, UP1, UR30, 0x1f0, URZ ;  /* 0x000001f01e267890 */ /* 0x000fe2000ff3e03f */
[----:B------:R-:W-:Y:S01]  /*5570*/  R2UR UR33, R11 ;  /* 0x000000000b2172ca */ /* 0x000fe200000e0000 */
[----:B------:R-:W-:Y:S01]  /*5580*/  UIADD3.X UR5, URZ, UR31, URZ, UP0, !UPT ;  /* 0x0000001f3f057290 */ /* 0x000fe200087fe43f */
[----:B------:R-:W-:Y:S01]  /*5590*/  R2UR UR35, R22 ;  /* 0x00000000162372ca */ /* 0x000fe200000e0000 */
[----:B------:R-:W-:Y:S01]  /*55a0*/  UPRMT UR29, URZ, 0x5410, UR23 ;  /* 0x000054103f1d7896 */ /* 0x000fe20008000017 */
[----:B------:R-:W-:Y:S01]  /*55b0*/  R2UR UR36, R19 ;  /* 0x00000000132472ca */ /* 0x000fe200000e0000 */
[----:B------:R-:W-:Y:S01]  /*55c0*/  UIADD3.X UR39, URZ, UR31, URZ, UP1, !UPT ;  /* 0x0000001f3f277290 */ /* 0x000fe20008ffe43f */
[----:B------:R-:W-:Y:S01]  /*55d0*/  R2UR UR19, R18 ;  /* 0x00000000121372ca */ /* 0x000fe200000e0000 */
[----:B------:R-:W-:Y:S01]  /*55e0*/  USHF.L.U32 UR8, UR8, 0xd, URZ ;  /* 0x0000000d08087899 */ /* 0x000fe2000800063f */
[----:B------:R-:W-:Y:S01]  /*55f0*/  ISETP.GT.AND P3, PT, R14, 0x1, PT ;  /* 0x000000010e00780c */ /* 0x000fe20003f64270 */
[----:B------:R-:W-:Y:S01]  /*5600*/  UPRMT UR43, URZ, 0x5410, UR22 ;  /* 0x000054103f2b7896 */ /* 0x000fe20008000016 */
[----:B------:R-:W-:Y:S01]  /*5610*/  VIADD R5, R5, 0x1 ;  /* 0x0000000105057836 */ /* 0x000fe20000000000 */
[----:B------:R-:W-:Y:S01]  /*5620*/  ULEA UR9, UR41, UR8, 0xa ;  /* 0x0000000829097291 */ /* 0x000fe2000f8e503f */
[----:B------:R-:W-:Y:S01]  /*5630*/  VIADD R13, R13, 0x80 ;  /* 0x000000800d0d7836 */ /* 0x000fe20000000000 */
[----:B------:R-:W-:-:S02]  /*5640*/  ULOP3.LUT UR8, UR8, 0xc00, UR37, 0xf8, !UPT ;  /* 0x00000c0008087892 */ /* 0x000fc4000f8ef825 */
[----:B------:R-:W-:Y:S01]  /*5650*/  ULEA UR24, UR9, UR10, 0x1 ;  /* 0x0000000a09187291 */ /* 0x000fe2000f8e083f */
[C---:B------:R-:W-:Y:S01]  /*5660*/  ISETP.NE.AND P1, PT, R5.reuse, 0x7, PT ;  /* 0x000000070500780c */ /* 0x040fe20003f25270 */
[----:B------:R-:W-:Y:S02]  /*5670*/  ULEA UR8, UR8, UR10, 0x1 ;  /* 0x0000000a08087291 */ /* 0x000fe4000f8e083f */
[----:B------:R-:W-:Y:S01]  /*5680*/  UIADD3 UR32, UR24, 0x180, URZ ;  /* 0x0000018018207890 */ /* 0x000fe2000fffe03f */
[----:B------:R-:W-:Y:S01]  /*5690*/  SEL R7, RZ, 0x1, P1 ;  /* 0x00000001ff077807 */ /* 0x000fe20000800000 */
[----:B------:R-:W-:Y:S01]  /*56a0*/  UIADD3 UR26, UR34, 0x40, URZ ;  /* 0x00000040221a7890 */ /* 0x000fe2000fffe03f */
[----:B------:R-:W-:Y:S01]  /*56b0*/  SEL R5, R5, RZ, P1 ;  /* 0x000000ff05057207 */ /* 0x000fe20000800000 */
[----:B------:R-:W-:Y:S01]  /*56c0*/  UIADD3 UR24, UR24, 0x2180, URZ ;  /* 0x0000218018187890 */ /* 0x000fe2000fffe03f */
[----:B------:R-:W-:Y:S01]  /*56d0*/  LOP3.LUT R4, R4, R7, RZ, 0x3c, !PT ;  /* 0x0000000704047212 */ /* 0x000fe200078e3cff */
[----:B------:R-:W-:-:S02]  /*56e0*/  UIADD3 UR16, UR8, 0x1c180, URZ ;  /* 0x0001c18008107890 */ /* 0x000fc4000fffe03f */
[----:B------:R-:W-:Y:S01]  /*56f0*/  UIADD3 UR8, UR8, 0x1e180, URZ ;  /* 0x0001e18008087890 */ /* 0x000fe2000fffe03f */
[----:B------:R-:W-:Y:S01]  /*5700*/  UMOV UR6, 0x0 ;  /* 0x0000000000067882 */ /* 0x000fe20000000000 */
[----:B------:R-:W-:Y:S01]  /*5710*/  UMOV UR7, 0x10000000 ;  /* 0x1000000000077882 */ /* 0x000fe20000000000 */
[----:B------:R-:W-:Y:S01]  /*5720*/  UMOV UR25, UR33 ;  /* 0x0000002100197c82 */ /* 0x000fe20008000000 */
[----:B------:R-:W-:Y:S01]  /*5730*/  UMOV UR27, UR35 ;  /* 0x00000023001b7c82 */ /* 0x000fe20008000000 */
[----:B------:R-:W-:Y:S01]  /*5740*/  UMOV UR28, UR36 ;  /* 0x00000024001c7c82 */ /* 0x000fe20008000000 */
[----:B------:R-:W-:Y:S01]  /*5750*/  UMOV UR17, UR33 ;  /* 0x0000002100117c82 */ /* 0x000fe20008000000 */
[----:B------:R-:W-:Y:S01]  /*5760*/  UMOV UR18, UR34 ;  /* 0x0000002200127c82 */ /* 0x000fe20008000000 */
[----:B------:R-:W-:Y:S01]  /*5770*/  UMOV UR20, UR36 ;  /* 0x0000002400147c82 */ /* 0x000fe20008000000 */
[----:B------:R0:W-:Y:S01]  /*5780*/  UTMALDG.3D.MULTICAST [UR32], [UR4], UR29, desc[UR6] ;  /* 0x00000620040073b4 */ /* 0x0001e2000801181d */
[----:B------:R-:W-:Y:S01]  /*5790*/  UMOV UR9, UR33 ;  /* 0x0000002100097c82 */ /* 0x000fe20008000000 */
[----:B------:R-:W-:Y:S01]  /*57a0*/  UMOV UR11, UR19 ;  /* 0x00000013000b7c82 */ /* 0x000fe20008000000 */
[----:B------:R-:W-:Y:S01]  /*57b0*/  UMOV UR12, UR36 ;  /* 0x00000024000c7c82 */ /* 0x000fe20008000000 */
[----:B------:R-:W-:Y:S01]  /*57c0*/  UMOV UR10, UR26 ;  /* 0x0000001a000a7c82 */ /* 0x000fe20008000000 */
[----:B------:R0:W-:Y:S01]  /*57d0*/  UTMALDG.3D.MULTICAST [UR24], [UR4], UR29, desc[UR6] ;  /* 0x00000618040073b4 */ /* 0x0001e2000801181d */
[----:B------:R0:W-:Y:S01]  /*57e0*/  UTMALDG.3D.MULTICAST [UR16], [UR38], UR43, desc[UR6] ;  /* 0x00000610260073b4 */ /* 0x0001e2000801182b */
[----:B------:R0:W-:Y:S02]  /*57f0*/  UTMALDG.3D.MULTICAST [UR8], [UR38], UR43, desc[UR6] ;  /* 0x00000608260073b4 */ /* 0x0001e4000801182b */
[----:B0-----:R-:W-:Y:S05]  /*5800*/  @P3 BRA `(.L_x_112) ;  /* 0xfffffffc00043947 */ /* 0x001fea000383ffff */
.L_x_108:
[----:B------:R-:W-:Y:S05]  /*5810*/  BSYNC B1 ;  /* 0x0000000000017941 */ /* 0x000fea0003800000 */
.L_x_107:
[----:B------:R-:W2:Y:S01]  /*5820*/  LDL.64 R20, [R1] ;  /* 0x0000000001147983 */ /* 0x000ea20000100a00 */
[----:B------:R-:W-:Y:S01]  /*5830*/  LOP3.LUT P4, RZ, R10, 0xff, RZ, 0xc0, !PT ;  /* 0x000000ff0aff7812 */ /* 0x000fe2000788c0ff */
[----:B------:R-:W-:Y:S01]  /*5840*/  VIADD R11, R8, UR40 ;  /* 0x00000028080b7c36 */ /* 0x000fe20008000000 */
[----:B------:R-:W-:Y:S01]  /*5850*/  ULDC.64 UR4, c[0x0][0x650] ;  /* 0x0001940000047ab9 */ /* 0x000fe20000000a00 */
[----:B------:R-:W-:Y:S01]  /*5860*/  IMAD.U32 R8, RZ, RZ, UR40 ;  /* 0x00000028ff087e24 */ /* 0x000fe2000f8e00ff */
[----:B------:R-:W-:Y:S01]  /*5870*/  UISETP.GE.U32.AND UP0, UPT, UR40, 0x7, UPT ;  /* 0x000000072800788c */ /* 0x000fe2000bf06070 */
[C---:B------:R-:W-:Y:S01]  /*5880*/  IMAD.WIDE.U32 R4, R11.reuse, 0x24924925, RZ ;  /* 0x249249250b047825 */ /* 0x040fe200078e00ff */
[----:B------:R-:W-:Y:S01]  /*5890*/  ISETP.GT.U32.AND P1, PT, R11, 0x6, PT ;  /* 0x000000060b00780c */ /* 0x000fe20003f24070 */
[----:B------:R-:W-:Y:S01]  /*58a0*/  BSSY B1, `(.L_x_113) ;  /* 0x000006b000017945 */ /* 0x000fe20003800000 */
[----:B------:R-:W-:Y:S01]  /*58b0*/  PRMT R10, RZ, 0x7610, R10 ;  /* 0x00007610ff0a7816 */ /* 0x000fe2000000000a */
[----:B------:R-:W-:Y:S01]  /*58c0*/  IMAD.MOV.U32 R22, RZ, RZ, -0x1 ;  /* 0xffffffffff167424 */ /* 0x000fe200078e00ff */
[----:B------:R-:W-:Y:S01]  /*58d0*/  ISETP.LT.U32.AND P1, PT, R8, 0x7, P1 ;  /* 0x000000070800780c */ /* 0x000fe20000f21070 */
[----:B------:R-:W-:Y:S01]  /*58e0*/  IMAD.MOV.U32 R18, RZ, RZ, -0x1 ;  /* 0xffffffffff127424 */ /* 0x000fe200078e00ff */
[----:B------:R-:W-:Y:S01]  /*58f0*/  PLOP3.LUT P3, PT, PT, PT, UP0, 0x80, 0x0 ;  /* 0x000000000000781c */ /* 0x000fe20003f6f008 */
[----:B------:R-:W0:Y:S01]  /*5900*/  @P4 S2R R7, SR_CgaCtaId ;  /* 0x0000000000074919 */ /* 0x000e220000008800 */
[----:B------:R-:W-:Y:S01]  /*5910*/  SEL R4, RZ, 0x1, !P1 ;  /* 0x00000001ff047807 */ /* 0x000fe20004800000 */
[----:B------:R-:W-:Y:S01]  /*5920*/  IMAD.MOV.U32 R19, RZ, RZ, -0x1 ;  /* 0xffffffffff137424 */ /* 0x000fe200078e00ff */
[----:B------:R-:W-:-:S02]  /*5930*/  @P4 MOV R6, 0x400 ;  /* 0x0000040000064802 */ /* 0x000fc40000000f00 */
[----:B------:R-:W-:Y:S02]  /*5940*/  LOP3.LUT R3, R3, R4, RZ, 0x3c, !PT ;  /* 0x0000000403037212 */ /* 0x000fe400078e3cff */
[----:B------:R-:W-:Y:S02]  /*5950*/  PRMT R4, RZ, 0x7610, R4 ;  /* 0x00007610ff047816 */ /* 0x000fe40000000004 */
[----:B0-----:R-:W-:Y:S01]  /*5960*/  @P4 LEA R6, R7, R6, 0x18 ;  /* 0x0000000607064211 */ /* 0x001fe200078ec0ff */
[----:B------:R-:W-:-:S03]  /*5970*/  IMAD.IADD R7, R11, 0x1, -R5 ;  /* 0x000000010b077824 */ /* 0x000fc600078e0a05 */
[----:B------:R0:W-:Y:S02]  /*5980*/  @P4 SYNCS.ARRIVE.TRANS64.A1T0 RZ, [R6+URZ+0xa8], RZ ;  /* 0x0000a8ff06ff49a7 */ /* 0x0001e4000810003f */
[----:B------:R-:W-:-:S04]  /*5990*/  LEA.HI R7, R7, R5, RZ, 0x1f ;  /* 0x0000000507077211 */ /* 0x000fc800078ff8ff */
[----:B------:R-:W-:-:S04]  /*59a0*/  SHF.R.U32.HI R8, RZ, 0x2, R7 ;  /* 0x00000002ff087819 */ /* 0x000fc80000011607 */
[----:B------:R-:W-:Y:S01]  /*59b0*/  @P3 LOP3.LUT R3, R3, 0x1, R8, 0x78, !PT ;  /* 0x0000000103033812 */ /* 0x000fe200078e7808 */
[----:B------:R-:W-:Y:S01]  /*59c0*/  IMAD R8, R8, -0x7, R11 ;  /* 0xfffffff908087824 */ /* 0x000fe200078e020b */
[----:B--2---:R-:W-:-:S05]  /*59d0*/  IADD3 R16, P1, R16, R20, RZ ;  /* 0x0000001410107210 */ /* 0x004fca0007f3e0ff */
[----:B------:R-:W-:Y:S01]  /*59e0*/  IMAD.X R17, R17, 0x1, R0, P1 ;  /* 0x0000000111117824 */ /* 0x000fe200008e0600 */
[----:B------:R-:W-:-:S04]  /*59f0*/  ISETP.GE.U32.AND P1, PT, R16, UR4, PT ;  /* 0x0000000410007c0c */ /* 0x000fc8000bf26070 */
[----:B------:R-:W-:-:S13]  /*5a00*/  ISETP.GE.U32.AND.EX P1, PT, R17, UR5, PT, P1 ;  /* 0x0000000511007c0c */ /* 0x000fda000bf26110 */
[----:B0-----:R-:W-:Y:S05]  /*5a10*/  @P1 BRA `(.L_x_114) ;  /* 0x00000004004c1947 */ /* 0x001fea0003800000 */
[----:B------:R-:W0:Y:S01]  /*5a20*/  S2R R12, SR_CTAID.X ;  /* 0x00000000000c7919 */ /* 0x000e220000002500 */
[----:B------:R-:W-:Y:S01]  /*5a30*/  ULDC.64 UR4, c[0x0][0x628] ;  /* 0x00018a0000047ab9 */ /* 0x000fe20000000a00 */
[----:B------:R-:W1:Y:S01]  /*5a40*/  LDC R13, c[0x0][0x144] ;  /* 0x00005100ff0d7b82 */ /* 0x000e620000000800 */
[----:B------:R-:W-:Y:S01]  /*5a50*/  ISETP.NE.U32.AND P1, PT, RZ, UR4, PT ;  /* 0x00000004ff007c0c */ /* 0x000fe2000bf25070 */
[----:B------:R-:W2:Y:S01]  /*5a60*/  S2R R11, SR_CTAID.Y ;  /* 0x00000000000b7919 */ /* 0x000ea20000002600 */
[----:B------:R-:W-:Y:S01]  /*5a70*/  ULDC UR6, c[0x0][0x150] ;  /* 0x0000540000067ab9 */ /* 0x000fe20000000800 */
[----:B------:R-:W-:Y:S01]  /*5a80*/  ULDC UR7, c[0x0][0x630] ;  /* 0x00018c0000077ab9 */ /* 0x000fe20000000800 */
[----:B------:R-:W-:Y:S01]  /*5a90*/  ISETP.NE.AND.EX P1, PT, RZ, UR5, PT, P1 ;  /* 0x00000005ff007c0c */ /* 0x000fe2000bf25310 */
[----:B------:R-:W-:Y:S01]  /*5aa0*/  IMAD.MOV.U32 R4, RZ, RZ, R16 ;  /* 0x000000ffff047224 */ /* 0x000fe200078e0010 */
[----:B0-----:R-:W-:-:S05]  /*5ab0*/  I2FP.F32.U32 R5, R12 ;  /* 0x0000000c00057245 */ /* 0x001fca0000201000 */
[----:B------:R-:W-:Y:S01]  /*5ac0*/  FMUL R14, R5, UR6 ;  /* 0x00000006050e7c20 */ /* 0x000fe20008400000 */
[----:B------:R-:W-:-:S05]  /*5ad0*/  IMAD.MOV.U32 R5, RZ, RZ, R17 ;  /* 0x000000ffff057224 */ /* 0x000fca00078e0011 */
[----:B--2---:R-:W-:Y:S05]  /*5ae0*/  @!P1 BRA `(.L_x_115) ;  /* 0x0000000000289947 */ /* 0x004fea0003800000 */
[----:B------:R-:W-:Y:S02]  /*5af0*/  ULDC UR6, c[0x0][0x634] ;  /* 0x00018d0000067ab9 */ /* 0x000fe40000000800 */
[----:B------:R-:W-:-:S05]  /*5b00*/  IADD3 R5, P1, R16, UR6, RZ ;  /* 0x0000000610057c10 */ /* 0x000fca000ff3e0ff */
[----:B------:R-:W-:-:S04]  /*5b10*/  IMAD.X R15, RZ, RZ, R17, P1 ;  /* 0x000000ffff0f7224 */ /* 0x000fc800008e0611 */
[----:B------:R-:W-:-:S04]  /*5b20*/  IMAD.WIDE.U32 R6, R15, UR4, RZ ;  /* 0x000000040f067c25 */ /* 0x000fc8000f8e00ff */
[----:B------:R-:W-:-:S04]  /*5b30*/  IMAD.WIDE.U32 R6, P1, R5, UR5, R6 ;  /* 0x0000000505067c25 */ /* 0x000fc8000f820006 */
[----:B------:R-:W-:-:S04]  /*5b40*/  IMAD.WIDE.U32 R4, R5, UR4, RZ ;  /* 0x0000000405047c25 */ /* 0x000fc8000f8e00ff */
[----:B------:R-:W-:Y:S01]  /*5b50*/  IMAD.MOV.U32 R4, RZ, RZ, R7 ;  /* 0x000000ffff047224 */ /* 0x000fe200078e0007 */
[----:B------:R-:W-:Y:S01]  /*5b60*/  IADD3 RZ, P3, R5, R6, RZ ;  /* 0x0000000605ff7210 */ /* 0x000fe20007f7e0ff */
[----:B------:R-:W-:-:S04]  /*5b70*/  IMAD.X R5, RZ, RZ, RZ, P1 ;  /* 0x000000ffff057224 */ /* 0x000fc800008e06ff */
[----:B------:R-:W-:-:S08]  /*5b80*/  IMAD.WIDE.U32.X R4, R15, UR5, R4, P3 ;  /* 0x000000050f047c25 */ /* 0x000fd000098e0404 */
.L_x_115:
[--C-:B------:R-:W-:Y:S01]  /*5b90*/  SHF.R.U64 R19, R4, UR7, R5.reuse ;  /* 0x0000000704137c19 */ /* 0x100fe20008001205 */
[----:B------:R-:W0:Y:S01]  /*5ba0*/  F2I.U32.TRUNC.NTZ R14, R14 ;  /* 0x0000000e000e7305 */ /* 0x000e22000020f000 */
[----:B------:R-:W-:Y:S01]  /*5bb0*/  SHF.R.U32.HI R4, RZ, UR7, R5 ;  /* 0x00000007ff047c19 */ /* 0x000fe20008011605 */
[----:B------:R-:W-:Y:S01]  /*5bc0*/  ULDC.64 UR4, c[0x0][0x620] ;  /* 0x0001880000047ab9 */ /* 0x000fe20000000a00 */
[----:B------:R-:W-:Y:S01]  /*5bd0*/  IADD3 R7, P1, RZ, -R19, RZ ;  /* 0x80000013ff077210 */ /* 0x000fe20007f3e0ff */
[----:B------:R-:W-:Y:S01]  /*5be0*/  ULDC.64 UR6, c[0x0][0x640] ;  /* 0x0001900000067ab9 */ /* 0x000fe20000000a00 */
[----:B------:R-:W2:Y:S03]  /*5bf0*/  LDC R18, c[0x0][0x148] ;  /* 0x00005200ff127b82 */ /* 0x000ea60000000800 */
[----:B------:R-:W-:Y:S01]  /*5c00*/  IMAD.X R4, RZ, RZ, ~R4, P1 ;  /* 0x000000ffff047224 */ /* 0x000fe200008e0e04 */
[----:B------:R-:W-:-:S03]  /*5c10*/  ISETP.NE.U32.AND P1, PT, RZ, UR6, PT ;  /* 0x00000006ff007c0c */ /* 0x000fc6000bf25070 */
[----:B------:R-:W-:Y:S01]  /*5c20*/  IMAD R6, R4, UR4, RZ ;  /* 0x0000000404067c24 */ /* 0x000fe2000f8e02ff */
[----:B------:R-:W-:Y:S01]  /*5c30*/  ISETP.NE.AND.EX P1, PT, RZ, UR7, PT, P1 ;  /* 0x00000007ff007c0c */ /* 0x000fe2000bf25310 */
[----:B------:R-:W-:Y:S01]  /*5c40*/  IMAD.WIDE.U32 R4, R7, UR4, R16 ;  /* 0x0000000407047c25 */ /* 0x000fe2000f8e0010 */
[----:B------:R-:W-:-:S03]  /*5c50*/  ULDC UR4, c[0x0][0x618] ;  /* 0x0001860000047ab9 */ /* 0x000fc60000000800 */
[----:B------:R-:W-:Y:S01]  /*5c60*/  IMAD R7, R7, UR5, R6 ;  /* 0x0000000507077c24 */ /* 0x000fe2000f8e0206 */
[----:B------:R-:W-:Y:S01]  /*5c70*/  ULDC UR5, c[0x0][0x154] ;  /* 0x0000550000057ab9 */ /* 0x000fe20000000800 */
[----:B0-----:R-:W-:Y:S02]  /*5c80*/  IMAD.MOV R6, RZ, RZ, -R14 ;  /* 0x000000ffff067224 */ /* 0x001fe400078e0a0e */
[----:B------:R-:W-:Y:S02]  /*5c90*/  IMAD.IADD R5, R5, 0x1, R7 ;  /* 0x0000000105057824 */ /* 0x000fe400078e0207 */
[----:B-1----:R-:W-:Y:S01]  /*5ca0*/  IMAD R12, R13, R6, R12 ;  /* 0x000000060d0c7224 */ /* 0x002fe200078e020c */
[----:B------:R-:W-:Y:S02]  /*5cb0*/  I2FP.F32.U32 R6, R11 ;  /* 0x0000000b00067245 */ /* 0x000fe40000201000 */
[--C-:B------:R-:W-:Y:S02]  /*5cc0*/  SHF.R.U64 R13, R4, UR4, R5.reuse ;  /* 0x00000004040d7c19 */ /* 0x100fe40008001205 */
[----:B------:R-:W-:Y:S01]  /*5cd0*/  SHF.R.U32.HI R4, RZ, UR4, R5 ;  /* 0x00000004ff047c19 */ /* 0x000fe20008011605 */
[----:B------:R-:W-:Y:S01]  /*5ce0*/  FMUL R6, R6, UR5 ;  /* 0x0000000506067c20 */ /* 0x000fe20008400000 */
[----:B------:R-:W-:-:S02]  /*5cf0*/  ULDC UR4, c[0x0][0x608] ;  /* 0x0001820000047ab9 */ /* 0x000fc40000000800 */
[--C-:B------:R-:W-:Y:S01]  /*5d00*/  SHF.R.U64 R15, R13, UR4, R4.reuse ;  /* 0x000000040d0f7c19 */ /* 0x100fe20008001204 */
[----:B------:R0:W1:Y:S01]  /*5d10*/  F2I.U32.TRUNC.NTZ R20, R6 ;  /* 0x0000000600147305 */ /* 0x000062000020f000 */
[----:B------:R-:W-:Y:S01]  /*5d20*/  SHF.R.U32.HI R4, RZ, UR4, R4 ;  /* 0x00000004ff047c19 */ /* 0x000fe20008011604 */
[----:B------:R-:W-:-:S03]  /*5d30*/  ULDC UR4, c[0x0][0x658] ;  /* 0x0001960000047ab9 */ /* 0x000fc60000000800 */
[--C-:B------:R-:W-:Y:S02]  /*5d40*/  SHF.R.U64 R14, R15, UR4, R4.reuse ;  /* 0x000000040f0e7c19 */ /* 0x100fe40008001204 */
[----:B------:R-:W-:-:S03]  /*5d50*/  SHF.R.U32.HI R21, RZ, UR4, R4 ;  /* 0x00000004ff157c19 */ /* 0x000fc60008011604 */
[----:B------:R-:W-:Y:S02]  /*5d60*/  IMAD.MOV.U32 R4, RZ, RZ, R14 ;  /* 0x000000ffff047224 */ /* 0x000fe400078e000e */
[----:B------:R-:W-:Y:S01]  /*5d70*/  IMAD.MOV.U32 R5, RZ, RZ, R21 ;  /* 0x000000ffff057224 */ /* 0x000fe200078e0015 */
[----:B0-----:R-:W-:Y:S06]  /*5d80*/  @!P1 BRA `(.L_x_116) ;  /* 0x0000000000289947 */ /* 0x001fec0003800000 */
        /* <DEDUP_REMOVED lines=10> */
.L_x_116:
[----:B------:R-:W-:Y:S01]  /*5e30*/  ISETP.NE.AND P1, PT, R2, 0x1, PT ;  /* 0x000000010200780c */ /* 0x000fe20003f25270 */
[----:B------:R-:W-:Y:S01]  /*5e40*/  ULDC UR4, c[0x0][0x648] ;  /* 0x0001920000047ab9 */ /* 0x000fe20000000800 */
[----:B------:R-:W-:Y:S01]  /*5e50*/  LOP3.LUT R15, R15, UR21, RZ, 0xc0, !PT ;  /* 0x000000150f0f7c12 */ /* 0x000fe2000f8ec0ff */
[----:B-1----:R-:W-:Y:S01]  /*5e60*/  IMAD.MOV R20, RZ, RZ, -R20 ;  /* 0x000000ffff147224 */ /* 0x002fe200078e0a14 */
[----:B------:R-:W-:Y:S01]  /*5e70*/  SHF.R.U64 R4, R4, UR4, R5 ;  /* 0x0000000404047c19 */ /* 0x000fe20008001205 */
[----:B------:R-:W-:Y:S01]  /*5e80*/  ULDC UR4, c[0x0][0x638] ;  /* 0x00018e0000047ab9 */ /* 0x000fe20000000800 */
[----:B------:R-:W-:Y:S01]  /*5e90*/  LOP3.LUT R13, R13, UR14, RZ, 0xc0, !PT ;  /* 0x0000000e0d0d7c12 */ /* 0x000fe2000f8ec0ff */
[----:B------:R-:W-:Y:S02]  /*5ea0*/  ULDC UR5, c[0x0][0x610] ;  /* 0x0001840000057ab9 */ /* 0x000fe40000000800 */
[----:B------:R-:W-:Y:S02]  /*5eb0*/  IMAD.MOV R5, RZ, RZ, -R4 ;  /* 0x000000ffff057224 */ /* 0x000fe400078e0a04 */
[----:B------:R-:W-:-:S02]  /*5ec0*/  IMAD R15, R4, UR13, R15 ;  /* 0x0000000d040f7c24 */ /* 0x000fc4000f8e020f */
[----:B--2---:R-:W-:Y:S02]  /*5ed0*/  @P1 IMAD R12, R18, R20, R11 ;  /* 0x00000014120c1224 */ /* 0x004fe400078e020b */
[----:B------:R-:W-:Y:S01]  /*5ee0*/  IMAD R14, R5, UR4, R14 ;  /* 0x00000004050e7c24 */ /* 0x000fe2000f8e020e */
[----:B------:R-:W-:Y:S01]  /*5ef0*/  ULDC UR4, c[0x0][0x600] ;  /* 0x0001800000047ab9 */ /* 0x000fe20000000800 */
[----:B------:R-:W-:Y:S02]  /*5f00*/  IMAD R12, R15, UR5, R12 ;  /* 0x000000050f0c7c24 */ /* 0x000fe4000f8e020c */
[----:B------:R-:W-:Y:S02]  /*5f10*/  IMAD R5, R14, UR4, R13 ;  /* 0x000000040e057c24 */ /* 0x000fe4000f8e020d */
[----:B------:R-:W-:-:S03]  /*5f20*/  IMAD.MOV.U32 R4, RZ, RZ, 0x1 ;  /* 0x00000001ff047424 */ /* 0x000fc600078e00ff */
[----:B------:R-:W-:Y:S02]  /*5f30*/  SEL R18, R5, R12, !P1 ;  /* 0x0000000c05127207 */ /* 0x000fe40004800000 */
[----:B------:R-:W-:-:S07]  /*5f40*/  SEL R22, R12, R5, !P1 ;  /* 0x000000050c167207 */ /* 0x000fce0004800000 */
.L_x_114:
[----:B------:R-:W-:Y:S05]  /*5f50*/  BSYNC B1 ;  /* 0x0000000000017941 */ /* 0x000fea0003800000 */
.L_x_113:
[----:B------:R-:W-:-:S13]  /*5f60*/  LOP3.LUT P1, RZ, R4, 0xff, RZ, 0xc0, !PT ;  /* 0x000000ff04ff7812 */ /* 0x000fda000782c0ff */
[----:B------:R-:W-:Y:S05]  /*5f70*/  @P1 BRA `(.L_x_117) ;  /* 0xfffffff000f01947 */ /* 0x000fea000383ffff */
[----:B------:R-:W-:Y:S05]  /*5f80*/  BSYNC B0 ;  /* 0x0000000000007941 */ /* 0x000fea0003800000 */
.L_x_105:
[----:B------:R-:W-:-:S03]  /*5f90*/  UMOV UR4, 0xffffffff ;  /* 0xffffffff00047882 */ /* 0x000fc60000000000 */
[----:B------:R-:W-:Y:S05]  /*5fa0*/  BRA.DIV UR4, `(.L_x_118) ;  /* 0x0000000604b47947 */ /* 0x000fea000b800000 */
[----:B------:R-:W-:-:S13]  /*5fb0*/  ELECT P6, URZ, PT ;  /* 0x00000000003f782f */ /* 0x000fda00038c0000 */
.L_x_137:
[----:B------:R-:W-:Y:S04]  /*5fc0*/  BSSY B0, `(.L_x_119) ;  /* 0x0000046000007945 */ /* 0x000fe80003800000 */
[----:B------:R-:W-:Y:S05]  /*5fd0*/  @!P6 BRA `(.L_x_120) ;  /* 0x000000040010e947 */ /* 0x000fea0003800000 */
[----:B------:R-:W-:-:S04]  /*5fe0*/  LOP3.LUT R23, R23, 0x2, RZ, 0xfc, !PT ;  /* 0x0000000217177812 */ /* 0x000fc800078efcff */
[----:B------:R-:W-:-:S13]  /*5ff0*/  ISETP.NE.AND P0, PT, R23, 0x3, PT ;  /* 0x000000031700780c */ /* 0x000fda0003f05270 */
[----:B------:R-:W-:Y:S05]  /*6000*/  @!P0 BRA `(.L_x_121) ;  /* 0x0000000000048947 */ /* 0x000fea0003800000 */
[----:B------:R-:W-:Y:S01]  /*6010*/  BPT.TRAP 0x1 ;  /* 0x000000040000795c */ /* 0x000fe20000300000 */
.L_x_121:
[----:B------:R-:W0:Y:S01]  /*6020*/  S2R R5, SR_CgaCtaId ;  /* 0x0000000000057919 */ /* 0x000e220000008800 */
[----:B------:R-:W-:Y:S02]  /*6030*/  MOV R0, 0x400 ;  /* 0x0000040000007802 */ /* 0x000fe40000000f00 */
[----:B------:R-:W-:Y:S02]  /*6040*/  SHF.L.U32 R2, R3, 0x1f, RZ ;  /* 0x0000001f03027819 */ /* 0x000fe400000006ff */
[----:B0-----:R-:W-:-:S05]  /*6050*/  LEA R5, R5, R0, 0x18 ;  /* 0x0000000005057211 */ /* 0x001fca00078ec0ff */
[----:B------:R-:W-:-:S04]  /*6060*/  VIADD R5, R5, 0x38 ;  /* 0x0000003805057836 */ /* 0x000fc80000000000 */
[C---:B------:R-:W-:Y:S02]  /*6070*/  IMAD R7, R8.reuse, 0x8, R5 ;  /* 0x0000000808077824 */ /* 0x040fe400078e0205 */
[----:B------:R-:W-:Y:S02]  /*6080*/  VIADD R8, R8, 0x1 ;  /* 0x0000000108087836 */ /* 0x000fe40000000000 */
[----:B------:R-:W0:Y:S03]  /*6090*/  SYNCS.PHASECHK.TRANS64.TRYWAIT P0, [R7+URZ], R2 ;  /* 0x00000002070075a7 */ /* 0x000e26000800017f */
[----:B------:R-:W-:-:S04]  /*60a0*/  ISETP.NE.AND P1, PT, R8, 0x7, PT ;  /* 0x000000070800780c */ /* 0x000fc80003f25270 */
[----:B------:R-:W-:Y:S02]  /*60b0*/  SEL R0, RZ, 0x1, P1 ;  /* 0x00000001ff007807 */ /* 0x000fe40000800000 */
[----:B------:R-:W-:Y:S02]  /*60c0*/  SEL R8, R8, RZ, P1 ;  /* 0x000000ff08087207 */ /* 0x000fe40000800000 */
[----:B------:R-:W-:-:S03]  /*60d0*/  LOP3.LUT R9, R3, R0, RZ, 0x3c, !PT ;  /* 0x0000000003097212 */ /* 0x000fc600078e3cff */
[----:B------:R-:W-:Y:S01]  /*60e0*/  IMAD R6, R8, 0x8, R5 ;  /* 0x0000000808067824 */ /* 0x000fe200078e0205 */
[----:B------:R-:W-:Y:S01]  /*60f0*/  SHF.L.U32 R3, R9, 0x1f, RZ ;  /* 0x0000001f09037819 */ /* 0x000fe200000006ff */
[----:B0-----:R-:W-:Y:S06]  /*6100*/  @!P0 BRA `(.L_x_122) ;  /* 0x00000004007c8947 */ /* 0x001fec0003800000 */
.L_x_138:
[----:B------:R-:W1:Y:S01]  /*6110*/  SYNCS.PHASECHK.TRANS64.TRYWAIT P0, [R6+URZ], R3 ;  /* 0x00000003060075a7 */ /* 0x000e62000800017f */
[----:B------:R-:W-:-:S05]  /*6120*/  VIADD R0, R8, 0x1 ;  /* 0x0000000108007836 */ /* 0x000fca0000000000 */
[----:B------:R-:W-:-:S04]  /*6130*/  ISETP.NE.AND P1, PT, R0, 0x7, PT ;  /* 0x000000070000780c */ /* 0x000fc80003f25270 */
[----:B0-----:R-:W-:Y:S02]  /*6140*/  SEL R2, RZ, 0x1, P1 ;  /* 0x00000001ff027807 */ /* 0x001fe40000800000 */
[----:B------:R-:W-:Y:S02]  /*6150*/  SEL R0, R0, RZ, P1 ;  /* 0x000000ff00007207 */ /* 0x000fe40000800000 */
[----:B------:R-:W-:-:S03]  /*6160*/  LOP3.LUT R9, R9, R2, RZ, 0x3c, !PT ;  /* 0x0000000209097212 */ /* 0x000fc600078e3cff */
[----:B------:R-:W-:Y:S01]  /*6170*/  IMAD R7, R0, 0x8, R5 ;  /* 0x0000000800077824 */ /* 0x000fe200078e0205 */
[----:B------:R-:W-:Y:S01]  /*6180*/  SHF.L.U32 R4, R9, 0x1f, RZ ;  /* 0x0000001f09047819 */ /* 0x000fe200000006ff */
[----:B-1----:R-:W-:Y:S06]  /*6190*/  @!P0 BRA `(.L_x_123) ;  /* 0x00000004006c8947 */ /* 0x002fec0003800000 */
.L_x_139:
[----:B------:R-:W1:Y:S01]  /*61a0*/  SYNCS.PHASECHK.TRANS64.TRYWAIT P0, [R7+URZ], R4 ;  /* 0x00000004070075a7 */ /* 0x000e62000800017f */
[----:B------:R-:W-:-:S05]  /*61b0*/  VIADD R0, R0, 0x1 ;  /* 0x0000000100007836 */ /* 0x000fca0000000000 */
[----:B------:R-:W-:-:S04]  /*61c0*/  ISETP.NE.AND P1, PT, R0, 0x7, PT ;  /* 0x000000070000780c */ /* 0x000fc80003f25270 */
[----:B------:R-:W-:Y:S02]  /*61d0*/  SEL R2, RZ, 0x1, P1 ;  /* 0x00000001ff027807 */ /* 0x000fe40000800000 */
[----:B------:R-:W-:Y:S02]  /*61e0*/  SEL R0, R0, RZ, P1 ;  /* 0x000000ff00007207 */ /* 0x000fe40000800000 */
[----:B------:R-:W-:-:S03]  /*61f0*/  LOP3.LUT R9, R9, R2, RZ, 0x3c, !PT ;  /* 0x0000000209097212 */ /* 0x000fc600078e3cff */
[----:B0-----:R-:W-:Y:S01]  /*6200*/  IMAD R6, R0, 0x8, R5 ;  /* 0x0000000800067824 */ /* 0x001fe200078e0205 */
[----:B------:R-:W-:Y:S01]  /*6210*/  SHF.L.U32 R3, R9, 0x1f, RZ ;  /* 0x0000001f09037819 */ /* 0x000fe200000006ff */
[----:B-1----:R-:W-:Y:S06]  /*6220*/  @!P0 BRA `(.L_x_124) ;  /* 0x00000004005c8947 */ /* 0x002fec0003800000 */
.L_x_140:
        /* <DEDUP_REMOVED lines=9> */
.L_x_141:
        /* <DEDUP_REMOVED lines=9> */
.L_x_142:
[----:B------:R-:W1:Y:S01]  /*6350*/  SYNCS.PHASECHK.TRANS64.TRYWAIT P0, [R6+URZ], R3 ;  /* 0x00000003060075a7 */ /* 0x000e62000800017f */
[----:B------:R-:W-:-:S05]  /*6360*/  VIADD R0, R0, 0x1 ;  /* 0x0000000100007836 */ /* 0x000fca0000000000 */
[----:B------:R-:W-:-:S04]  /*6370*/  ISETP.NE.AND P1, PT, R0, 0x7, PT ;  /* 0x000000070000780c */ /* 0x000fc80003f25270 */
[----:B------:R-:W-:Y:S02]  /*6380*/  SEL R2, RZ, 0x1, P1 ;  /* 0x00000001ff027807 */ /* 0x000fe40000800000 */
[----:B------:R-:W-:Y:S02]  /*6390*/  SEL R0, R0, RZ, P1 ;  /* 0x000000ff00007207 */ /* 0x000fe40000800000 */
[----:B------:R-:W-:Y:S01]  /*63a0*/  LOP3.LUT R2, R9, R2, RZ, 0x3c, !PT ;  /* 0x0000000209027212 */ /* 0x000fe200078e3cff */
[----:B-1----:R-:W-:Y:S06]  /*63b0*/  @!P0 BRA `(.L_x_127) ;  /* 0x0000000400348947 */ /* 0x002fec0003800000 */
.L_x_143:
[----:B------:R-:W-:Y:S01]  /*63c0*/  IMAD R5, R0, 0x8, R5 ;  /* 0x0000000800057824 */ /* 0x000fe200078e0205 */
[----:B------:R-:W-:-:S07]  /*63d0*/  SHF.L.U32 R0, R2, 0x1f, RZ ;  /* 0x0000001f02007819 */ /* 0x000fce00000006ff */
.L_x_128:
[----:B--2---:R2:W3:Y:S02]  /*63e0*/  SYNCS.PHASECHK.TRANS64.TRYWAIT P0, [R5+URZ], R0 ;  /* 0x00000000050075a7 */ /* 0x0044e4000800017f */
[----:B---3--:R-:W-:Y:S05]  /*63f0*/  @!P0 NANOSLEEP.SYNCS 0x989680 ;  /* 0x009896800000895d */ /* 0x008fea0003900000 */
[----:B------:R-:W3:Y:S02]  /*6400*/  @!P0 SYNCS.PHASECHK.TRANS64 P0, [R5+URZ], R0 ;  /* 0x00000000050085a7 */ /* 0x000ee4000800007f */
[----:B---3--:R-:W-:Y:S05]  /*6410*/  @!P0 BRA `(.L_x_128) ;  /* 0xfffffffc00f08947 */ /* 0x008fea000383ffff */
.L_x_120:
[----:B------:R-:W-:Y:S05]  /*6420*/  BSYNC B0 ;  /* 0x0000000000007941 */ /* 0x000fea0003800000 */
.L_x_119:
[----:B------:R-:W-:Y:S05]  /*6430*/  EXIT ;  /* 0x000000000000794d */ /* 0x000fea0003800000 */
.L_x_19:
[----:B0-----:R-:W-:-:S04]  /*6440*/  IMAD.U32 R3, RZ, RZ, UR43 ;  /* 0x0000002bff037e24 */ /* 0x001fc8000f8e00ff */
[----:B------:R0:W1:Y:S03]  /*6450*/  SYNCS.PHASECHK.TRANS64.TRYWAIT P0, [R3+URZ+-0x8], R0 ;  /* 0xfffff800030075a7 */ /* 0x000066000800017f */
[----:B-1----:R-:W-:Y:S05]  /*6460*/  @!P0 NANOSLEEP.SYNCS 0x989680 ;  /* 0x009896800000895d */ /* 0x002fea0003900000 */
[----:B------:R-:W1:Y:S02]  /*6470*/  @!P0 SYNCS.PHASECHK.TRANS64 P0, [R3+URZ+-0x8], R0 ;  /* 0xfffff800030085a7 */ /* 0x000e64000800007f */
[----:B-1----:R-:W-:Y:S05]  /*6480*/  @!P0 BRA `(.L_x_19) ;  /* 0xfffffffc00ec8947 */ /* 0x002fea000383ffff */
[----:B------:R-:W-:Y:S05]  /*6490*/  BRA `(.L_x_129) ;  /* 0xffffffb4000c7947 */ /* 0x000fea000383ffff */
.L_x_24:
[----:B-1----:R1:W2:Y:S02]  /*64a0*/  SYNCS.PHASECHK.TRANS64.TRYWAIT P1, [R3+URZ], R0 ;  /* 0x00000000030075a7 */ /* 0x0022a4000802017f */
[----:B--2---:R-:W-:Y:S05]  /*64b0*/  @!P1 NANOSLEEP.SYNCS 0x989680 ;  /* 0x009896800000995d */ /* 0x004fea0003900000 */
[----:B------:R-:W2:Y:S02]  /*64c0*/  @!P1 SYNCS.PHASECHK.TRANS64 P1, [R3+URZ], R0 ;  /* 0x00000000030095a7 */ /* 0x000ea4000802007f */
[----:B--2---:R-:W-:Y:S05]  /*64d0*/  @!P1 BRA `(.L_x_24) ;  /* 0xfffffffc00f09947 */ /* 0x004fea000383ffff */
[----:B------:R-:W-:Y:S05]  /*64e0*/  BRA `(.L_x_23) ;  /* 0xffffffb400787947 */ /* 0x000fea000383ffff */
.L_x_29:
[----:B-1----:R-:W-:-:S04]  /*64f0*/  IMAD.U32 R5, RZ, RZ, UR4 ;  /* 0x00000004ff057e24 */ /* 0x002fc8000f8e00ff */
[----:B------:R1:W2:Y:S03]  /*6500*/  SYNCS.PHASECHK.TRANS64.TRYWAIT P1, [R5+URZ], R4 ;  /* 0x00000004050075a7 */ /* 0x0002a6000802017f */
[----:B--2---:R-:W-:Y:S05]  /*6510*/  @!P1 NANOSLEEP.SYNCS 0x989680 ;  /* 0x009896800000995d */ /* 0x004fea0003900000 */
[----:B------:R-:W2:Y:S02]  /*6520*/  @!P1 SYNCS.PHASECHK.TRANS64 P1, [R5+URZ], R4 ;  /* 0x00000004050095a7 */ /* 0x000ea4000802007f */
[----:B--2---:R-:W-:Y:S05]  /*6530*/  @!P1 BRA `(.L_x_29) ;  /* 0xfffffffc00ec9947 */ /* 0x004fea000383ffff */
[----:B------:R-:W-:Y:S05]  /*6540*/  BRA `(.L_x_28) ;  /* 0xffffffb800a07947 */ /* 0x000fea000383ffff */
.L_x_37:
[----:B0-----:R-:W-:-:S04]  /*6550*/  IMAD.U32 R3, RZ, RZ, UR43 ;  /* 0x0000002bff037e24 */ /* 0x001fc8000f8e00ff */
[----:B------:R0:W1:Y:S03]  /*6560*/  SYNCS.PHASECHK.TRANS64.TRYWAIT P0, [R3+URZ+0x8], R0 ;  /* 0x00000800030075a7 */ /* 0x000066000800017f */
[----:B-1----:R-:W-:Y:S05]  /*6570*/  @!P0 NANOSLEEP.SYNCS 0x989680 ;  /* 0x009896800000895d */ /* 0x002fea0003900000 */
[----:B------:R-:W1:Y:S02]  /*6580*/  @!P0 SYNCS.PHASECHK.TRANS64 P0, [R3+URZ+0x8], R0 ;  /* 0x00000800030085a7 */ /* 0x000e64000800007f */
[----:B-1----:R-:W-:Y:S05]  /*6590*/  @!P0 BRA `(.L_x_37) ;  /* 0xfffffffc00ec8947 */ /* 0x002fea000383ffff */
[----:B------:R-:W-:Y:S05]  /*65a0*/  BRA `(.L_x_130) ;  /* 0xffffffc000647947 */ /* 0x000fea000383ffff */
.L_x_106:
[----:B------:R-:W-:Y:S01]  /*65b0*/  BSSY B1, `(.L_x_131) ;  /* 0x0000006000017945 */ /* 0x000fe20003800000 */
[----:B------:R-:W-:-:S07]  /*65c0*/  IMAD.MOV.U32 R15, RZ, RZ, -0x1 ;  /* 0xffffffffff0f7424 */ /* 0x000fce00078e00ff */
[----:B-----5:R-:W-:Y:S05]  /*65d0*/  WARPSYNC.COLLECTIVE R15, `(.L_x_132) ;  /* 0x000000000f0c7348 */ /* 0x020fea0003c00000 */
[----:B------:R-:W-:Y:S02]  /*65e0*/  ELECT P6, UR62, PT ;  /* 0x00000000003e782f */ /* 0x000fe400038c0000 */
[----:B------:R-:W-:Y:S01]  /*65f0*/  MOV R14, UR62 ;  /* 0x0000003e000e7c02 */ /* 0x000fe20008000f00 */
[----:B-----5:R-:W-:Y:S10]  /*6600*/  ENDCOLLECTIVE ;  /* 0x000000000000791b */ /* 0x020ff40003800000 */
.L_x_132:
[----:B------:R-:W-:Y:S05]  /*6610*/  BSYNC B1 ;  /* 0x0000000000017941 */ /* 0x000fea0003800000 */
.L_x_131:
[----:B------:R-:W-:Y:S05]  /*6620*/  BRA `(.L_x_133) ;  /* 0xffffffec00507947 */ /* 0x000fea000383ffff */
.L_x_109:
[----:B-1----:R1:W2:Y:S02]  /*6630*/  SYNCS.PHASECHK.TRANS64.TRYWAIT P1, [R11+URZ+0x38], R6 ;  /* 0x000038060b0075a7 */ /* 0x0022a4000802017f */
[----:B--2---:R-:W-:Y:S05]  /*6640*/  @!P1 NANOSLEEP.SYNCS 0x989680 ;  /* 0x009896800000995d */ /* 0x004fea0003900000 */
[----:B------:R-:W2:Y:S02]  /*6650*/  @!P1 SYNCS.PHASECHK.TRANS64 P1, [R11+URZ+0x38], R6 ;  /* 0x000038060b0095a7 */ /* 0x000ea4000802007f */
[----:B--2---:R-:W-:Y:S05]  /*6660*/  @!P1 BRA `(.L_x_109) ;  /* 0xfffffffc00f09947 */ /* 0x004fea000383ffff */
[----:B------:R-:W-:Y:S05]  /*6670*/  BRA `(.L_x_134) ;  /* 0xffffffec00887947 */ /* 0x000fea000383ffff */
.L_x_118:
[----:B------:R-:W-:Y:S01]  /*6680*/  BSSY B0, `(.L_x_135) ;  /* 0x0000006000007945 */ /* 0x000fe20003800000 */
[----:B------:R-:W-:-:S07]  /*6690*/  IMAD.MOV.U32 R15, RZ, RZ, -0x1 ;  /* 0xffffffffff0f7424 */ /* 0x000fce00078e00ff */
[----:B-----5:R-:W-:Y:S05]  /*66a0*/  WARPSYNC.COLLECTIVE R15, `(.L_x_136) ;  /* 0x000000000f0c7348 */ /* 0x020fea0003c00000 */
[----:B------:R-:W-:Y:S02]  /*66b0*/  ELECT P6, UR62, PT ;  /* 0x00000000003e782f */ /* 0x000fe400038c0000 */
[----:B------:R-:W-:Y:S01]  /*66c0*/  MOV R14, UR62 ;  /* 0x0000003e000e7c02 */ /* 0x000fe20008000f00 */
[----:B-----5:R-:W-:Y:S10]  /*66d0*/  ENDCOLLECTIVE ;  /* 0x000000000000791b */ /* 0x020ff40003800000 */
.L_x_136:
[----:B------:R-:W-:Y:S05]  /*66e0*/  BSYNC B0 ;  /* 0x0000000000007941 */ /* 0x000fea0003800000 */
.L_x_135:
[----:B------:R-:W-:Y:S05]  /*66f0*/  BRA `(.L_x_137) ;  /* 0xfffffff800307947 */ /* 0x000fea000383ffff */
.L_x_122:
[----:B0-----:R0:W1:Y:S02]  /*6700*/  SYNCS.PHASECHK.TRANS64.TRYWAIT P0, [R7+URZ], R2 ;  /* 0x00000002070075a7 */ /* 0x001064000800017f */
[----:B-1----:R-:W-:Y:S05]  /*6710*/  @!P0 NANOSLEEP.SYNCS 0x989680 ;  /* 0x009896800000895d */ /* 0x002fea0003900000 */
[----:B------:R-:W1:Y:S02]  /*6720*/  @!P0 SYNCS.PHASECHK.TRANS64 P0, [R7+URZ], R2 ;  /* 0x00000002070085a7 */ /* 0x000e64000800007f */
[----:B-1----:R-:W-:Y:S05]  /*6730*/  @!P0 BRA `(.L_x_122) ;  /* 0xfffffffc00f08947 */ /* 0x002fea000383ffff */
[----:B------:R-:W-:Y:S05]  /*6740*/  BRA `(.L_x_138) ;  /* 0xfffffff800707947 */ /* 0x000fea000383ffff */
.L_x_123:
[----:B0-----:R0:W1:Y:S02]  /*6750*/  SYNCS.PHASECHK.TRANS64.TRYWAIT P0, [R6+URZ], R3 ;  /* 0x00000003060075a7 */ /* 0x001064000800017f */
[----:B-1----:R-:W-:Y:S05]  /*6760*/  @!P0 NANOSLEEP.SYNCS 0x989680 ;  /* 0x009896800000895d */ /* 0x002fea0003900000 */
[----:B------:R-:W1:Y:S02]  /*6770*/  @!P0 SYNCS.PHASECHK.TRANS64 P0, [R6+URZ], R3 ;  /* 0x00000003060085a7 */ /* 0x000e64000800007f */
[----:B-1----:R-:W-:Y:S05]  /*6780*/  @!P0 BRA `(.L_x_123) ;  /* 0xfffffffc00f08947 */ /* 0x002fea000383ffff */
[----:B------:R-:W-:Y:S05]  /*6790*/  BRA `(.L_x_139) ;  /* 0xfffffff800807947 */ /* 0x000fea000383ffff */
.L_x_124:
[----:B0-----:R0:W1:Y:S02]  /*67a0*/  SYNCS.PHASECHK.TRANS64.TRYWAIT P0, [R7+URZ], R4 ;  /* 0x00000004070075a7 */ /* 0x001064000800017f */
[----:B-1----:R-:W-:Y:S05]  /*67b0*/  @!P0 NANOSLEEP.SYNCS 0x989680 ;  /* 0x009896800000895d */ /* 0x002fea0003900000 */
[----:B------:R-:W1:Y:S02]  /*67c0*/  @!P0 SYNCS.PHASECHK.TRANS64 P0, [R7+URZ], R4 ;  /* 0x00000004070085a7 */ /* 0x000e64000800007f */
[----:B-1----:R-:W-:Y:S05]  /*67d0*/  @!P0 BRA `(.L_x_124) ;  /* 0xfffffffc00f08947 */ /* 0x002fea000383ffff */
[----:B------:R-:W-:Y:S05]  /*67e0*/  BRA `(.L_x_140) ;  /* 0xfffffff800907947 */ /* 0x000fea000383ffff */
.L_x_125:
[----:B0-----:R0:W1:Y:S02]  /*67f0*/  SYNCS.PHASECHK.TRANS64.TRYWAIT P0, [R6+URZ], R3 ;  /* 0x00000003060075a7 */ /* 0x001064000800017f */
[----:B-1----:R-:W-:Y:S05]  /*6800*/  @!P0 NANOSLEEP.SYNCS 0x989680 ;  /* 0x009896800000895d */ /* 0x002fea0003900000 */
[----:B------:R-:W1:Y:S02]  /*6810*/  @!P0 SYNCS.PHASECHK.TRANS64 P0, [R6+URZ], R3 ;  /* 0x00000003060085a7 */ /* 0x000e64000800007f */
[----:B-1----:R-:W-:Y:S05]  /*6820*/  @!P0 BRA `(.L_x_125) ;  /* 0xfffffffc00f08947 */ /* 0x002fea000383ffff */
[----:B------:R-:W-:Y:S05]  /*6830*/  BRA `(.L_x_141) ;  /* 0xfffffff800a07947 */ /* 0x000fea000383ffff */
.L_x_126:
[----:B0-----:R0:W1:Y:S02]  /*6840*/  SYNCS.PHASECHK.TRANS64.TRYWAIT P0, [R7+URZ], R4 ;  /* 0x00000004070075a7 */ /* 0x001064000800017f */
[----:B-1----:R-:W-:Y:S05]  /*6850*/  @!P0 NANOSLEEP.SYNCS 0x989680 ;  /* 0x009896800000895d */ /* 0x002fea0003900000 */
[----:B------:R-:W1:Y:S02]  /*6860*/  @!P0 SYNCS.PHASECHK.TRANS64 P0, [R7+URZ], R4 ;  /* 0x00000004070085a7 */ /* 0x000e64000800007f */
[----:B-1----:R-:W-:Y:S05]  /*6870*/  @!P0 BRA `(.L_x_126) ;  /* 0xfffffffc00f08947 */ /* 0x002fea000383ffff */
[----:B------:R-:W-:Y:S05]  /*6880*/  BRA `(.L_x_142) ;  /* 0xfffffff800b07947 */ /* 0x000fea000383ffff */
.L_x_127:
[----:B-1----:R1:W2:Y:S02]  /*6890*/  SYNCS.PHASECHK.TRANS64.TRYWAIT P0, [R6+URZ], R3 ;  /* 0x00000003060075a7 */ /* 0x0022a4000800017f */
[----:B--2---:R-:W-:Y:S05]  /*68a0*/  @!P0 NANOSLEEP.SYNCS 0x989680 ;  /* 0x009896800000895d */ /* 0x004fea0003900000 */
[----:B------:R-:W2:Y:S02]  /*68b0*/  @!P0 SYNCS.PHASECHK.TRANS64 P0, [R6+URZ], R3 ;  /* 0x00000003060085a7 */ /* 0x000ea4000800007f */
[----:B--2---:R-:W-:Y:S05]  /*68c0*/  @!P0 BRA `(.L_x_127) ;  /* 0xfffffffc00f08947 */ /* 0x004fea000383ffff */
[----:B------:R-:W-:Y:S05]  /*68d0*/  BRA `(.L_x_143) ;  /* 0xfffffff800b87947 */ /* 0x000fea000383ffff */
.L_x_144:
[----:B------:R-:W-:-:S00]  /*68e0*/  BRA `(.L_x_144) ;  /* 0xfffffffc00fc7947 */ /* 0x000fc0000383ffff */
[----:B------:R-:W-:-:S00]  /*68f0*/  NOP ;  /* 0x0000000000007918 */ /* 0x000fc00000000000 */
        /* <DEDUP_REMOVED lines=8> */
.L_x_145:


//--------------------- .nv.global.init           --------------------------
	.section	.nv.global.init,"aw",@progbits
.nv.global.init:
	.type		$str$22,@object
	.size		$str$22,($str$23 - $str$22)
$str$22:
        /*0000*/ 	.byte	0x6b, 0x5f, 0x74, 0x69, 0x6c, 0x65, 0x5f, 0x63, 0x6f, 0x75, 0x6e, 0x74, 0x20, 0x3e, 0x3d, 0x20
        /*0010*/ 	.byte	0x31, 0x00
	.type		$str$23,@object
	.size		$str$23,(__unnamed_1 - $str$23)
$str$23:
        /*0012*/ 	.byte	0x2f, 0x74, 0x6d, 0x70, 0x2f, 0x63, 0x75, 0x74, 0x6c, 0x61, 0x73, 0x73, 0x5f, 0x73, 0x77, 0x65
        /*0022*/ 	.byte	0x65, 0x70, 0x5f, 0x73, 0x72, 0x63, 0x2f, 0x69, 0x6e, 0x63, 0x6c, 0x75, 0x64, 0x65, 0x2f, 0x63
        /*0032*/ 	.byte	0x75, 0x74, 0x6c, 0x61, 0x73, 0x73, 0x2f, 0x67, 0x65, 0x6d, 0x6d, 0x2f, 0x63, 0x6f, 0x6c, 0x6c
        /*0042*/ 	.byte	0x65, 0x63, 0x74, 0x69, 0x76, 0x65, 0x2f, 0x73, 0x6d, 0x39, 0x30, 0x5f, 0x6d, 0x6d, 0x61, 0x5f
        /*0052*/ 	.byte	0x74, 0x6d, 0x61, 0x5f, 0x67, 0x6d, 0x6d, 0x61, 0x5f, 0x73, 0x73, 0x5f, 0x77, 0x61, 0x72, 0x70
        /*0062*/ 	.byte	0x73, 0x70, 0x65, 0x63, 0x69, 0x61, 0x6c, 0x69, 0x7a, 0x65, 0x64, 0x2e, 0x68, 0x70, 0x70, 0x00
	.type		__unnamed_1,@object
	.size		__unnamed_1,(.L_0 - __unnamed_1)
__unnamed_1:
        /*0072*/ 	.byte	0x76, 0x6f, 0x69, 0x64, 0x20, 0x63, 0x75, 0x74, 0x6c, 0x61, 0x73, 0x73, 0x3a, 0x3a, 0x67, 0x65
        /* <DEDUP_REMOVED lines=180> */
        /*0bc2*/ 	.byte	0x64, 0x65, 0x6e, 0x74, 0x69, 0x74, 0x79, 0x5d, 0x00
.L_0:


//--------------------- .nv.shared._ZN7cutlass13device_kernelINS_4gemm6kernel13GemmUniversalIN4cute5tupleIJiiiiEEENS1_10collective13CollectiveMmaINS1_34MainloopSm90TmaGmmaWarpSpecializedILi7ENS5_IJNS4_1CILi4EEESB_NSA_ILi1EEEEEENS1_32KernelTmaWarpSpecializedPingpongEEENS5_IJNSA_ILi64EEESG_NSA_ILi128EEEEEENS_6half_tENS5_IJlSC_lEEESJ_SK_NS4_8TiledMMAINS4_8MMA_AtomIJNS4_4SM904GMMA25MMA_64x64x16_F32F16F16_SSILNSO_5MajorE0ELSQ_0ELNSO_7ScaleInE1ELSR_1EEEEEENS4_6LayoutINS5_IJSC_SC_SC_EEENS5_IJNSA_ILi0EEESW_SW_EEEEENS5_IJNS4_10UnderscoreESZ_SZ_EEEEENS4_23SM90_TMA_LOAD_MULTICASTENS4_14ComposedLayoutINS4_7SwizzleILi3ELi4ELi3EEENS4_18smem_ptr_flag_bitsILi16EEENSU_INS5_IJNSA_ILi8EEESG_EEENS5_IJSG_SC_EEEEEEEvNS4_8identityES12_S1C_vS1D_EENS_8epilogue10collective6detail29Sm90TmaWarpSpecializedAdapterINS1G_15DefaultEpilogueISJ_SK_SK_NS1F_6thread17LinearCombinationISJ_Li1EffLNS1K_9ScaleType4KindE0ELNS_15FloatRoundStyleE2ESJ_EENS1_15EpilogueDefaultEEEEEvvEEEEvNT_6ParamsE --------------------------
	.section	.nv.shared._ZN7cutlass13device_kernelINS_4gemm6kernel13GemmUniversalIN4cute5tupleIJiiiiEEENS1_10collective13CollectiveMmaINS1_34MainloopSm90TmaGmmaWarpSpecializedILi7ENS5_IJNS4_1CILi4EEESB_NSA_ILi1EEEEEENS1_32KernelTmaWarpSpecializedPingpongEEENS5_IJNSA_ILi64EEESG_NSA_ILi128EEEEEENS_6half_tENS5_IJlSC_lEEESJ_SK_NS4_8TiledMMAINS4_8MMA_AtomIJNS4_4SM904GMMA25MMA_64x64x16_F32F16F16_SSILNSO_5MajorE0ELSQ_0ELNSO_7ScaleInE1ELSR_1EEEEEENS4_6LayoutINS5_IJSC_SC_SC_EEENS5_IJNSA_ILi0EEESW_SW_EEEEENS5_IJNS4_10UnderscoreESZ_SZ_EEEEENS4_23SM90_TMA_LOAD_MULTICASTENS4_14ComposedLayoutINS4_7SwizzleILi3ELi4ELi3EEENS4_18smem_ptr_flag_bitsILi16EEENSU_INS5_IJNSA_ILi8EEESG_EEENS5_IJSG_SC_EEEEEEEvNS4_8identityES12_S1C_vS1D_EENS_8epilogue10collective6detail29Sm90TmaWarpSpecializedAdapterINS1G_15DefaultEpilogueISJ_SK_SK_NS1F_6thread17LinearCombinationISJ_Li1EffLNS1K_9ScaleType4KindE0ELNS_15FloatRoundStyleE2ESJ_EENS1_15EpilogueDefaultEEEEEvvEEEEvNT_6ParamsE,"aw",@nobits
	.sectionflags	@""
	.align	16
	.zero		1024


//--------------------- .nv.shared.reserved.0     --------------------------
	.section	.nv.shared.reserved.0,"aw",@nobits
	.weak		__nv_reservedSMEM_offset_0_alias
	.size		__nv_reservedSMEM_offset_0_alias, 0, 0
	.other		__nv_reservedSMEM_offset_0_alias,@"STO_CUDA_RESERVED_SHARED STV_DEFAULT"
__nv_reservedSMEM_offset_0_alias:
	.zero		0


//--------------------- .nv.global                --------------------------
	.section	.nv.global,"aw",@nobits
.nv.global:
	.type		_ZN40_INTERNAL_3cef7e32_4_k_cu_96a90719_252814cute1_E,@object
	.size		_ZN40_INTERNAL_3cef7e32_4_k_cu_96a90719_252814cute1_E,(_ZN40_INTERNAL_3cef7e32_4_k_cu_96a90719_252814cuda3std3__45__cpo6cbeginE - _ZN40_INTERNAL_3cef7e32_4_k_cu_96a90719_252814cute1_E)
_ZN40_INTERNAL_3cef7e32_4_k_cu_96a90719_252814cute1_E:
	.zero		1
	.type		_ZN40_INTERNAL_3cef7e32_4_k_cu_96a90719_252814cuda3std3__45__cpo6cbeginE,@object
	.size		_ZN40_INTERNAL_3cef7e32_4_k_cu_96a90719_252814cuda3std3__45__cpo6cbeginE,(_ZN40_INTERNAL_3cef7e32_4_k_cu_96a90719_252814cuda3std3__48in_placeE - _ZN40_INTERNAL_3cef7e32_4_k_cu_96a90719_252814cuda3std3__45__cpo6cbeginE)
_ZN40_INTERNAL_3cef7e32_4_k_cu_96a90719_252814cuda3std3__45__cpo6cbeginE:
	.zero		1
	.type		_ZN40_INTERNAL_3cef7e32_4_k_cu_96a90719_252814cuda3std3__48in_placeE,@object
	.size		_ZN40_INTERNAL_3cef7e32_4_k_cu_96a90719_252814cuda3std3__48in_placeE,(_ZN40_INTERNAL_3cef7e32_4_k_cu_96a90719_252814cuda3std6ranges3__45__cpo9iter_moveE - _ZN40_INTERNAL_3cef7e32_4_k_cu_96a90719_252814cuda3std3__48in_placeE)
_ZN40_INTERNAL_3cef7e32_4_k_cu_96a90719_252814cuda3std3__48in_placeE:
	.zero		1
	.type		_ZN40_INTERNAL_3cef7e32_4_k_cu_96a90719_252814cuda3std6ranges3__45__cpo9iter_moveE,@object
	.size		_ZN40_INTERNAL_3cef7e32_4_k_cu_96a90719_252814cuda3std6ranges3__45__cpo9iter_moveE,(_ZN40_INTERNAL_3cef7e32_4_k_cu_96a90719_252814cuda3std3__45__cpo5beginE - _ZN40_INTERNAL_3cef7e32_4_k_cu_96a90719_252814cuda3std6ranges3__45__cpo9iter_moveE)
_ZN40_INTERNAL_3cef7e32_4_k_cu_96a90719_252814cuda3std6ranges3__45__cpo9iter_moveE:
	.zero		1
	.type		_ZN40_INTERNAL_3cef7e32_4_k_cu_96a90719_252814cuda3std3__45__cpo5beginE,@object
	.size		_ZN40_INTERNAL_3cef7e32_4_k_cu_96a90719_252814cuda3std3__45__cpo5beginE,(_ZN40_INTERNAL_3cef7e32_4_k_cu_96a90719_252814cuda3std3__442_GLOBAL__N__3cef7e32_4_k_cu_96a90719_252816ignoreE - _ZN40_INTERNAL_3cef7e32_4_k_cu_96a90719_252814cuda3std3__45__cpo5beginE)
_ZN40_INTERNAL_3cef7e32_4_k_cu_96a90719_252814cuda3std3__45__cpo5beginE:
	.zero		1
	.type		_ZN40_INTERNAL_3cef7e32_4_k_cu_96a90719_252814cuda3std3__442_GLOBAL__N__3cef7e32_4_k_cu_96a90719_252816ignoreE,@object
	.size		_ZN40_INTERNAL_3cef7e32_4_k_cu_96a90719_252814cuda3std3__442_GLOBAL__N__3cef7e32_4_k_cu_96a90719_252816ignoreE,(_ZN40_INTERNAL_3cef7e32_4_k_cu_96a90719_252814cute7productE - _ZN40_INTERNAL_3cef7e32_4_k_cu_96a90719_252814cuda3std3__442_GLOBAL__N__3cef7e32_4_k_cu_96a90719_252816ignoreE)
_ZN40_INTERNAL_3cef7e32_4_k_cu_96a90719_252814cuda3std3__442_GLOBAL__N__3cef7e32_4_k_cu_96a90719_252816ignoreE:
	.zero		1
	.type		_ZN40_INTERNAL_3cef7e32_4_k_cu_96a90719_252814cute7productE,@object
	.size		_ZN40_INTERNAL_3cef7e32_4_k_cu_96a90719_252814cute7productE,(_ZN40_INTERNAL_3cef7e32_4_k_cu_96a90719_252814cuda3std3__45__cpo3endE - _ZN40_INTERNAL_3cef7e32_4_k_cu_96a90719_252814cute7productE)
_ZN40_INTERNAL_3cef7e32_4_k_cu_96a90719_252814cute7productE:
	.zero		1
	.type		_ZN40_INTERNAL_3cef7e32_4_k_cu_96a90719_252814cuda3std3__45__cpo3endE,@object
	.size		_ZN40_INTERNAL_3cef7e32_4_k_cu_96a90719_252814cuda3std3__45__cpo3endE,(_ZN40_INTERNAL_3cef7e32_4_k_cu_96a90719_252814cuda3std3__419piecewise_constructE - _ZN40_INTERNAL_3cef7e32_4_k_cu_96a90719_252814cuda3std3__45__cpo3endE)
_ZN40_INTERNAL_3cef7e32_4_k_cu_96a90719_252814cuda3std3__45__cpo3endE:
	.zero		1
	.type		_ZN40_INTERNAL_3cef7e32_4_k_cu_96a90719_252814cuda3std3__419piecewise_constructE,@object
	.size		_ZN40_INTERNAL_3cef7e32_4_k_cu_96a90719_252814cuda3std3__419piecewise_constructE,(_ZN40_INTERNAL_3cef7e32_4_k_cu_96a90719_252814cuda3std3__45__cpo4cendE - _ZN40_INTERNAL_3cef7e32_4_k_cu_96a90719_252814cuda3std3__419piecewise_constructE)
_ZN40_INTERNAL_3cef7e32_4_k_cu_96a90719_252814cuda3std3__419piecewise_constructE:
	.zero		1
	.type		_ZN40_INTERNAL_3cef7e32_4_k_cu_96a90719_252814cuda3std3__45__cpo4cendE,@object
	.size		_ZN40_INTERNAL_3cef7e32_4_k_cu_96a90719_252814cuda3std3__45__cpo4cendE,(_ZN40_INTERNAL_3cef7e32_4_k_cu_96a90719_252814cuda3std6ranges3__45__cpo4swapE - _ZN40_INTERNAL_3cef7e32_4_k_cu_96a90719_252814cuda3std3__45__cpo4cendE)
_ZN40_INTERNAL_3cef7e32_4_k_cu_96a90719_252814cuda3std3__45__cpo4cendE:
	.zero		1
	.type		_ZN40_INTERNAL_3cef7e32_4_k_cu_96a90719_252814cuda3std6ranges3__45__cpo4swapE,@object
	.size		_ZN40_INTERNAL_3cef7e32_4_k_cu_96a90719_252814cuda3std6ranges3__45__cpo4swapE,(.L_8 - _ZN40_INTERNAL_3cef7e32_4_k_cu_96a90719_252814cuda3std6ranges3__45__cpo4swapE)
_ZN40_INTERNAL_3cef7e32_4_k_cu_96a90719_252814cuda3std6ranges3__45__cpo4swapE:
	.zero		1
.L_8:


//--------------------- .nv.constant0._ZN7cutlass13device_kernelINS_4gemm6kernel13GemmUniversalIN4cute5tupleIJiiiiEEENS1_10collective13CollectiveMmaINS1_34MainloopSm90TmaGmmaWarpSpecializedILi7ENS5_IJNS4_1CILi4EEESB_NSA_ILi1EEEEEENS1_32KernelTmaWarpSpecializedPingpongEEENS5_IJNSA_ILi64EEESG_NSA_ILi128EEEEEENS_6half_tENS5_IJlSC_lEEESJ_SK_NS4_8TiledMMAINS4_8MMA_AtomIJNS4_4SM904GMMA25MMA_64x64x16_F32F16F16_SSILNSO_5MajorE0ELSQ_0ELNSO_7ScaleInE1ELSR_1EEEEEENS4_6LayoutINS5_IJSC_SC_SC_EEENS5_IJNSA_ILi0EEESW_SW_EEEEENS5_IJNS4_10UnderscoreESZ_SZ_EEEEENS4_23SM90_TMA_LOAD_MULTICASTENS4_14ComposedLayoutINS4_7SwizzleILi3ELi4ELi3EEENS4_18smem_ptr_flag_bitsILi16EEENSU_INS5_IJNSA_ILi8EEESG_EEENS5_IJSG_SC_EEEEEEEvNS4_8identityES12_S1C_vS1D_EENS_8epilogue10collective6detail29Sm90TmaWarpSpecializedAdapterINS1G_15DefaultEpilogueISJ_SK_SK_NS1F_6thread17LinearCombinationISJ_Li1EffLNS1K_9ScaleType4KindE0ELNS_15FloatRoundStyleE2ESJ_EENS1_15EpilogueDefaultEEEEEvvEEEEvNT_6ParamsE --------------------------
	.section	.nv.constant0._ZN7cutlass13device_kernelINS_4gemm6kernel13GemmUniversalIN4cute5tupleIJiiiiEEENS1_10collective13CollectiveMmaINS1_34MainloopSm90TmaGmmaWarpSpecializedILi7ENS5_IJNS4_1CILi4EEESB_NSA_ILi1EEEEEENS1_32KernelTmaWarpSpecializedPingpongEEENS5_IJNSA_ILi64EEESG_NSA_ILi128EEEEEENS_6half_tENS5_IJlSC_lEEESJ_SK_NS4_8TiledMMAINS4_8MMA_AtomIJNS4_4SM904GMMA25MMA_64x64x16_F32F16F16_SSILNSO_5MajorE0ELSQ_0ELNSO_7ScaleInE1ELSR_1EEEEEENS4_6LayoutINS5_IJSC_SC_SC_EEENS5_IJNSA_ILi0EEESW_SW_EEEEENS5_IJNS4_10UnderscoreESZ_SZ_EEEEENS4_23SM90_TMA_LOAD_MULTICASTENS4_14ComposedLayoutINS4_7SwizzleILi3ELi4ELi3EEENS4_18smem_ptr_flag_bitsILi16EEENSU_INS5_IJNSA_ILi8EEESG_EEENS5_IJSG_SC_EEEEEEEvNS4_8identityES12_S1C_vS1D_EENS_8epilogue10collective6detail29Sm90TmaWarpSpecializedAdapterINS1G_15DefaultEpilogueISJ_SK_SK_NS1F_6thread17LinearCombinationISJ_Li1EffLNS1K_9ScaleType4KindE0ELNS_15FloatRoundStyleE2ESJ_EENS1_15EpilogueDefaultEEEEEvvEEEEvNT_6ParamsE,"a",@progbits
	.sectionflags	@""
	.align	4
.nv.constant0._ZN7cutlass13device_kernelINS_4gemm6kernel13GemmUniversalIN4cute5tupleIJiiiiEEENS1_10collective13CollectiveMmaINS1_34MainloopSm90TmaGmmaWarpSpecializedILi7ENS5_IJNS4_1CILi4EEESB_NSA_ILi1EEEEEENS1_32KernelTmaWarpSpecializedPingpongEEENS5_IJNSA_ILi64EEESG_NSA_ILi128EEEEEENS_6half_tENS5_IJlSC_lEEESJ_SK_NS4_8TiledMMAINS4_8MMA_AtomIJNS4_4SM904GMMA25MMA_64x64x16_F32F16F16_SSILNSO_5MajorE0ELSQ_0ELNSO_7ScaleInE1ELSR_1EEEEEENS4_6LayoutINS5_IJSC_SC_SC_EEENS5_IJNSA_ILi0EEESW_SW_EEEEENS5_IJNS4_10UnderscoreESZ_SZ_EEEEENS4_23SM90_TMA_LOAD_MULTICASTENS4_14ComposedLayoutINS4_7SwizzleILi3ELi4ELi3EEENS4_18smem_ptr_flag_bitsILi16EEENSU_INS5_IJNSA_ILi8EEESG_EEENS5_IJSG_SC_EEEEEEEvNS4_8identityES12_S1C_vS1D_EENS_8epilogue10collective6detail29Sm90TmaWarpSpecializedAdapterINS1G_15DefaultEpilogueISJ_SK_SK_NS1F_6thread17LinearCombinationISJ_Li1EffLNS1K_9ScaleType4KindE0ELNS_15FloatRoundStyleE2ESJ_EENS1_15EpilogueDefaultEEEEEvvEEEEvNT_6ParamsE:
	.zero		1664


//--------------------- SYMBOLS --------------------------

	.type		.nv.reservedSmem.offset0,@object
	.size		.nv.reservedSmem.offset0,0x4
	.type		__assertfail,@function
